//
// Generated by NVIDIA NVVM Compiler
//
// Compiler Build ID: CL-36424714
// Cuda compilation tools, release 13.0, V13.0.88
// Based on NVVM 20.0.0
//

.version 9.0
.target sm_100
.address_size 64

	// .globl	_ZN3x643gpu13m4ri_multiplyEPKmmmS2_mmPmS2_j
// _ZZN3x643gpu13m4ri_multiplyEPKmmmS2_mmPmS2_jE10precalc_sh has been demoted

.visible .entry _ZN3x643gpu13m4ri_multiplyEPKmmmS2_mmPmS2_j(
	.param .u64 .ptr .align 1 _ZN3x643gpu13m4ri_multiplyEPKmmmS2_mmPmS2_j_param_0,
	.param .u64 _ZN3x643gpu13m4ri_multiplyEPKmmmS2_mmPmS2_j_param_1,
	.param .u64 _ZN3x643gpu13m4ri_multiplyEPKmmmS2_mmPmS2_j_param_2,
	.param .u64 .ptr .align 1 _ZN3x643gpu13m4ri_multiplyEPKmmmS2_mmPmS2_j_param_3,
	.param .u64 _ZN3x643gpu13m4ri_multiplyEPKmmmS2_mmPmS2_j_param_4,
	.param .u64 _ZN3x643gpu13m4ri_multiplyEPKmmmS2_mmPmS2_j_param_5,
	.param .u64 .ptr .align 1 _ZN3x643gpu13m4ri_multiplyEPKmmmS2_mmPmS2_j_param_6,
	.param .u64 .ptr .align 1 _ZN3x643gpu13m4ri_multiplyEPKmmmS2_mmPmS2_j_param_7,
	.param .u32 _ZN3x643gpu13m4ri_multiplyEPKmmmS2_mmPmS2_j_param_8
)
{
	.reg .pred 	%p<12>;
	.reg .b16 	%rs<4>;
	.reg .b32 	%r<74>;
	.reg .b64 	%rd<98>;
	// demoted variable
	.shared .align 8 .b8 _ZZN3x643gpu13m4ri_multiplyEPKmmmS2_mmPmS2_jE10precalc_sh[8192];
	ld.param.u64 	%rd27, [_ZN3x643gpu13m4ri_multiplyEPKmmmS2_mmPmS2_j_param_2];
	ld.param.u64 	%rd28, [_ZN3x643gpu13m4ri_multiplyEPKmmmS2_mmPmS2_j_param_3];
	ld.param.u64 	%rd29, [_ZN3x643gpu13m4ri_multiplyEPKmmmS2_mmPmS2_j_param_4];
	ld.param.u64 	%rd30, [_ZN3x643gpu13m4ri_multiplyEPKmmmS2_mmPmS2_j_param_5];
	ld.param.u64 	%rd31, [_ZN3x643gpu13m4ri_multiplyEPKmmmS2_mmPmS2_j_param_6];
	ld.param.u64 	%rd32, [_ZN3x643gpu13m4ri_multiplyEPKmmmS2_mmPmS2_j_param_7];
	ld.param.u32 	%r25, [_ZN3x643gpu13m4ri_multiplyEPKmmmS2_mmPmS2_j_param_8];
	cvta.to.global.u64 	%rd1, %rd32;
	cvta.to.global.u64 	%rd2, %rd31;
	mov.u32 	%r27, %tid.x;
	mov.u32 	%r28, %ctaid.x;
	mov.u32 	%r29, %ntid.x;
	mad.lo.s32 	%r1, %r28, %r29, %r27;
	cvt.u16.u32 	%rs1, %r29;
	div.u16 	%rs2, 1024, %rs1;
	cvt.u32.u16 	%r2, %rs2;
	mul.lo.s32 	%r3, %r27, %r2;
	and.b32  	%r4, %r2, 3;
	add.s16 	%rs3, %rs2, -1;
	setp.lt.u16 	%p1, %rs3, 3;
	mov.b32 	%r69, 0;
	@%p1 bra 	$L__BB0_3;
	and.b32  	%r69, %r2, 2044;
	neg.s32 	%r68, %r69;
	mul.wide.u32 	%rd33, %r3, 8;
	add.s64 	%rd34, %rd33, %rd1;
	add.s64 	%rd92, %rd34, 16;
	shl.b32 	%r30, %r3, 3;
	mov.u32 	%r31, _ZZN3x643gpu13m4ri_multiplyEPKmmmS2_mmPmS2_jE10precalc_sh;
	add.s32 	%r32, %r30, %r31;
	add.s32 	%r67, %r32, 16;
$L__BB0_2:
	ld.global.u64 	%rd35, [%rd92+-16];
	st.shared.u64 	[%r67+-16], %rd35;
	ld.global.u64 	%rd36, [%rd92+-8];
	st.shared.u64 	[%r67+-8], %rd36;
	ld.global.u64 	%rd37, [%rd92];
	st.shared.u64 	[%r67], %rd37;
	ld.global.u64 	%rd38, [%rd92+8];
	st.shared.u64 	[%r67+8], %rd38;
	add.s32 	%r68, %r68, 4;
	add.s64 	%rd92, %rd92, 32;
	add.s32 	%r67, %r67, 32;
	setp.ne.s32 	%p2, %r68, 0;
	@%p2 bra 	$L__BB0_2;
$L__BB0_3:
	setp.eq.s32 	%p3, %r4, 0;
	@%p3 bra 	$L__BB0_6;
	add.s32 	%r33, %r69, %r3;
	shl.b32 	%r34, %r33, 3;
	mov.u32 	%r35, _ZZN3x643gpu13m4ri_multiplyEPKmmmS2_mmPmS2_jE10precalc_sh;
	add.s32 	%r71, %r35, %r34;
	mul.wide.u32 	%rd39, %r33, 8;
	add.s64 	%rd93, %rd1, %rd39;
	neg.s32 	%r70, %r4;
$L__BB0_5:
	.pragma "nounroll";
	ld.global.u64 	%rd40, [%rd93];
	st.shared.u64 	[%r71], %rd40;
	add.s32 	%r71, %r71, 8;
	add.s64 	%rd93, %rd93, 8;
	add.s32 	%r70, %r70, 1;
	setp.ne.s32 	%p4, %r70, 0;
	@%p4 bra 	$L__BB0_5;
$L__BB0_6:
	bar.sync 	0;
	setp.eq.s64 	%p5, %rd29, 0;
	@%p5 bra 	$L__BB0_20;
	cvt.u64.u32 	%rd9, %r25;
	and.b64  	%rd41, %rd30, -4294967296;
	setp.ne.s64 	%p6, %rd41, 0;
	@%p6 bra 	$L__BB0_9;
	cvt.u32.u64 	%r36, %rd9;
	cvt.u32.u64 	%r37, %rd30;
	div.u32 	%r38, %r37, %r36;
	cvt.u64.u32 	%rd94, %r38;
	bra.uni 	$L__BB0_10;
$L__BB0_9:
	div.u64 	%rd94, %rd30, %rd9;
$L__BB0_10:
	setp.lt.u64 	%p7, %rd30, %rd9;
	cvt.u64.u32 	%rd42, %r1;
	mul.lo.s64 	%rd43, %rd27, %rd42;
	shr.u64 	%rd44, %rd43, 6;
	cvt.u32.u64 	%r19, %rd44;
	mul.lo.s64 	%rd13, %rd29, %rd42;
	@%p7 bra 	$L__BB0_16;
	mov.b32 	%r39, -1;
	shl.b32 	%r40, %r39, %r25;
	not.b32 	%r41, %r40;
	cvt.u64.u32 	%rd14, %r41;
	cvta.to.global.u64 	%rd15, %rd28;
	mov.b32 	%r42, 1;
	shl.b32 	%r43, %r42, %r25;
	cvt.s64.s32 	%rd16, %r43;
	mov.b64 	%rd96, 0;
	mov.u32 	%r52, _ZZN3x643gpu13m4ri_multiplyEPKmmmS2_mmPmS2_jE10precalc_sh;
$L__BB0_12:
	mul.lo.s64 	%rd47, %rd96, %rd30;
	shr.u64 	%rd48, %rd47, 6;
	cvt.u32.u64 	%r22, %rd48;
	mov.b64 	%rd97, 0;
	mov.b32 	%r73, 0;
$L__BB0_13:
	mov.u64 	%rd20, %rd97;
	ld.param.u64 	%rd91, [_ZN3x643gpu13m4ri_multiplyEPKmmmS2_mmPmS2_j_param_0];
	mul.lo.s32 	%r45, %r73, %r25;
	shr.u32 	%r46, %r45, 6;
	add.s32 	%r47, %r46, %r19;
	add.s32 	%r48, %r46, %r22;
	and.b32  	%r49, %r45, 63;
	cvta.to.global.u64 	%rd49, %rd91;
	mul.wide.u32 	%rd50, %r47, 8;
	add.s64 	%rd51, %rd49, %rd50;
	ld.global.u64 	%rd52, [%rd51];
	shr.u64 	%rd53, %rd52, %r49;
	and.b64  	%rd54, %rd53, %rd14;
	mul.wide.u32 	%rd55, %r48, 8;
	add.s64 	%rd56, %rd15, %rd55;
	ld.global.u64 	%rd57, [%rd56];
	shr.u64 	%rd58, %rd57, %r49;
	and.b64  	%rd59, %rd58, %rd14;
	mad.lo.s64 	%rd60, %rd54, %rd16, %rd59;
	shr.u64 	%rd61, %rd60, 6;
	cvt.u32.u64 	%r50, %rd61;
	shl.b32 	%r51, %r50, 3;
	add.s32 	%r53, %r52, %r51;
	ld.shared.u64 	%rd62, [%r53];
	cvt.u32.u64 	%r54, %rd60;
	and.b32  	%r55, %r54, 63;
	shr.u64 	%rd63, %rd62, %r55;
	and.b64  	%rd21, %rd63, 1;
	xor.b64  	%rd97, %rd21, %rd20;
	add.s32 	%r73, %r73, 1;
	cvt.u64.u32 	%rd64, %r73;
	setp.gt.u64 	%p8, %rd94, %rd64;
	@%p8 bra 	$L__BB0_13;
	setp.eq.s64 	%p9, %rd21, %rd20;
	add.s64 	%rd23, %rd96, %rd13;
	shr.u64 	%rd24, %rd23, 6;
	@%p9 bra 	$L__BB0_18;
	shl.b64 	%rd65, %rd24, 3;
	add.s64 	%rd66, %rd2, %rd65;
	ld.global.u64 	%rd67, [%rd66];
	cvt.u32.u64 	%r56, %rd23;
	and.b32  	%r57, %r56, 63;
	mov.b64 	%rd68, 1;
	shl.b64 	%rd69, %rd68, %r57;
	or.b64  	%rd70, %rd67, %rd69;
	st.global.u64 	[%rd66], %rd70;
	bra.uni 	$L__BB0_19;
$L__BB0_16:
	mov.b32 	%r72, 0;
	mov.b64 	%rd95, 0;
$L__BB0_17:
	add.s64 	%rd81, %rd95, %rd13;
	shr.u64 	%rd82, %rd81, 3;
	and.b64  	%rd83, %rd82, 2305843009213693944;
	add.s64 	%rd84, %rd2, %rd83;
	ld.global.u64 	%rd85, [%rd84];
	cvt.u32.u64 	%r63, %rd81;
	and.b32  	%r64, %r63, 63;
	mov.b64 	%rd86, -2;
	shl.b64 	%rd87, %rd86, %r64;
	neg.s32 	%r65, %r63;
	and.b32  	%r66, %r65, 63;
	shr.u64 	%rd88, %rd86, %r66;
	or.b64  	%rd89, %rd87, %rd88;
	and.b64  	%rd90, %rd85, %rd89;
	st.global.u64 	[%rd84], %rd90;
	add.s32 	%r72, %r72, 1;
	cvt.u64.u32 	%rd95, %r72;
	setp.gt.u64 	%p11, %rd29, %rd95;
	@%p11 bra 	$L__BB0_17;
	bra.uni 	$L__BB0_20;
$L__BB0_18:
	shl.b64 	%rd71, %rd24, 3;
	add.s64 	%rd72, %rd2, %rd71;
	ld.global.u64 	%rd73, [%rd72];
	cvt.u32.u64 	%r58, %rd23;
	and.b32  	%r59, %r58, 63;
	mov.b64 	%rd74, -2;
	shl.b64 	%rd75, %rd74, %r59;
	neg.s32 	%r60, %r58;
	and.b32  	%r61, %r60, 63;
	shr.u64 	%rd76, %rd74, %r61;
	or.b64  	%rd77, %rd75, %rd76;
	and.b64  	%rd78, %rd73, %rd77;
	st.global.u64 	[%rd72], %rd78;
$L__BB0_19:
	add.s64 	%rd79, %rd96, 1;
	and.b64  	%rd96, %rd79, 4294967295;
	setp.gt.u64 	%p10, %rd29, %rd96;
	@%p10 bra 	$L__BB0_12;
$L__BB0_20:
	ret;

}
	// .globl	_ZN3x643gpu9transposeEPmPKmmm
.visible .entry _ZN3x643gpu9transposeEPmPKmmm(
	.param .u64 .ptr .align 1 _ZN3x643gpu9transposeEPmPKmmm_param_0,
	.param .u64 .ptr .align 1 _ZN3x643gpu9transposeEPmPKmmm_param_1,
	.param .u64 _ZN3x643gpu9transposeEPmPKmmm_param_2,
	.param .u64 _ZN3x643gpu9transposeEPmPKmmm_param_3
)
{
	.reg .pred 	%p<5>;
	.reg .b32 	%r<17>;
	.reg .b64 	%rd<36>;

	ld.param.u64 	%rd12, [_ZN3x643gpu9transposeEPmPKmmm_param_0];
	ld.param.u64 	%rd9, [_ZN3x643gpu9transposeEPmPKmmm_param_1];
	ld.param.u64 	%rd10, [_ZN3x643gpu9transposeEPmPKmmm_param_2];
	ld.param.u64 	%rd11, [_ZN3x643gpu9transposeEPmPKmmm_param_3];
	cvta.to.global.u64 	%rd1, %rd12;
	setp.eq.s64 	%p1, %rd11, 0;
	@%p1 bra 	$L__BB1_6;
	mov.u32 	%r4, %ntid.x;
	mov.u32 	%r5, %ctaid.x;
	mov.u32 	%r6, %tid.x;
	mad.lo.s32 	%r7, %r5, %r4, %r6;
	cvt.u64.u32 	%rd2, %r7;
	mul.lo.s64 	%rd3, %rd11, %rd2;
	cvta.to.global.u64 	%rd4, %rd9;
	mov.b32 	%r16, 0;
	mov.b64 	%rd35, 0;
$L__BB1_2:
	add.s64 	%rd6, %rd35, %rd3;
	mad.lo.s64 	%rd14, %rd35, %rd10, %rd2;
	shr.u64 	%rd15, %rd14, 3;
	and.b64  	%rd16, %rd15, 2305843009213693944;
	add.s64 	%rd17, %rd4, %rd16;
	ld.global.u64 	%rd18, [%rd17];
	shr.u64 	%rd7, %rd6, 6;
	cvt.u32.u64 	%r8, %rd14;
	and.b32  	%r9, %r8, 63;
	shr.u64 	%rd19, %rd18, %r9;
	and.b64  	%rd20, %rd19, 1;
	setp.eq.b64 	%p2, %rd20, 1;
	not.pred 	%p3, %p2;
	@%p3 bra 	$L__BB1_4;
	shl.b64 	%rd21, %rd7, 3;
	add.s64 	%rd22, %rd1, %rd21;
	ld.global.u64 	%rd23, [%rd22];
	cvt.u32.u64 	%r10, %rd6;
	and.b32  	%r11, %r10, 63;
	mov.b64 	%rd24, 1;
	shl.b64 	%rd25, %rd24, %r11;
	or.b64  	%rd26, %rd23, %rd25;
	st.global.u64 	[%rd22], %rd26;
	bra.uni 	$L__BB1_5;
$L__BB1_4:
	shl.b64 	%rd27, %rd7, 3;
	add.s64 	%rd28, %rd1, %rd27;
	ld.global.u64 	%rd29, [%rd28];
	cvt.u32.u64 	%r12, %rd6;
	and.b32  	%r13, %r12, 63;
	mov.b64 	%rd30, -2;
	shl.b64 	%rd31, %rd30, %r13;
	neg.s32 	%r14, %r12;
	and.b32  	%r15, %r14, 63;
	shr.u64 	%rd32, %rd30, %r15;
	or.b64  	%rd33, %rd31, %rd32;
	and.b64  	%rd34, %rd29, %rd33;
	st.global.u64 	[%rd28], %rd34;
$L__BB1_5:
	add.s32 	%r16, %r16, 1;
	cvt.u64.u32 	%rd35, %r16;
	setp.gt.u64 	%p4, %rd11, %rd35;
	@%p4 bra 	$L__BB1_2;
$L__BB1_6:
	ret;

}
	// .globl	_ZN3x643gpu12m4ri_precalcEPmm
.visible .entry _ZN3x643gpu12m4ri_precalcEPmm(
	.param .u64 .ptr .align 1 _ZN3x643gpu12m4ri_precalcEPmm_param_0,
	.param .u64 _ZN3x643gpu12m4ri_precalcEPmm_param_1
)
{
	.reg .pred 	%p<9>;
	.reg .b32 	%r<34>;
	.reg .b64 	%rd<81>;

	ld.param.u64 	%rd31, [_ZN3x643gpu12m4ri_precalcEPmm_param_0];
	ld.param.u64 	%rd30, [_ZN3x643gpu12m4ri_precalcEPmm_param_1];
	cvta.to.global.u64 	%rd1, %rd31;
	mov.u32 	%r1, %tid.x;
	mov.u32 	%r2, %ctaid.x;
	mov.u32 	%r3, %ntid.x;
	mad.lo.s32 	%r4, %r2, %r3, %r1;
	cvt.u64.u32 	%rd2, %r4;
	cvt.u32.u64 	%r5, %rd30;
	mov.b32 	%r6, 1;
	shl.b32 	%r7, %r6, %r5;
	cvt.s64.s32 	%rd3, %r7;
	setp.eq.s64 	%p1, %rd30, 0;
	mul.lo.s64 	%rd4, %rd3, %rd2;
	@%p1 bra 	$L__BB2_14;
	and.b64  	%rd5, %rd30, 3;
	and.b64  	%rd6, %rd30, -4;
	neg.s64 	%rd7, %rd6;
	mov.b64 	%rd72, 0;
$L__BB2_2:
	setp.lt.u64 	%p2, %rd30, 4;
	and.b64  	%rd9, %rd72, %rd2;
	mov.b64 	%rd77, 0;
	mov.u64 	%rd78, %rd77;
	@%p2 bra 	$L__BB2_5;
	mov.b64 	%rd73, 0;
	mov.u64 	%rd78, %rd73;
$L__BB2_4:
	cvt.u32.u64 	%r8, %rd73;
	and.b32  	%r9, %r8, 60;
	shr.u64 	%rd36, %rd9, %r9;
	and.b64  	%rd37, %rd36, 1;
	xor.b64  	%rd38, %rd37, %rd78;
	add.s32 	%r10, %r8, 1;
	and.b32  	%r11, %r10, 61;
	shr.u64 	%rd39, %rd9, %r11;
	and.b64  	%rd40, %rd39, 1;
	xor.b64  	%rd41, %rd40, %rd38;
	add.s32 	%r12, %r8, 2;
	and.b32  	%r13, %r12, 62;
	shr.u64 	%rd42, %rd9, %r13;
	and.b64  	%rd43, %rd42, 1;
	xor.b64  	%rd79, %rd43, %rd41;
	add.s32 	%r14, %r8, 3;
	and.b32  	%r15, %r14, 63;
	shr.u64 	%rd44, %rd9, %r15;
	and.b64  	%rd80, %rd44, 1;
	xor.b64  	%rd78, %rd80, %rd79;
	add.s64 	%rd73, %rd73, 4;
	add.s64 	%rd45, %rd7, %rd73;
	setp.ne.s64 	%p3, %rd45, 0;
	mov.u64 	%rd77, %rd6;
	@%p3 bra 	$L__BB2_4;
$L__BB2_5:
	setp.eq.s64 	%p4, %rd5, 0;
	@%p4 bra 	$L__BB2_9;
	setp.eq.s64 	%p5, %rd5, 1;
	cvt.u32.u64 	%r16, %rd77;
	and.b32  	%r17, %r16, 63;
	shr.u64 	%rd46, %rd9, %r17;
	and.b64  	%rd80, %rd46, 1;
	xor.b64  	%rd21, %rd80, %rd78;
	mov.u64 	%rd79, %rd78;
	@%p5 bra 	$L__BB2_9;
	setp.eq.s64 	%p6, %rd5, 2;
	add.s32 	%r19, %r16, 1;
	and.b32  	%r20, %r19, 63;
	shr.u64 	%rd47, %rd9, %r20;
	and.b64  	%rd80, %rd47, 1;
	mov.u64 	%rd79, %rd21;
	@%p6 bra 	$L__BB2_9;
	add.s32 	%r22, %r16, 2;
	and.b32  	%r23, %r22, 63;
	shr.u64 	%rd48, %rd9, %r23;
	and.b64  	%rd23, %rd48, 1;
	xor.b64  	%rd79, %rd80, %rd21;
	mov.u64 	%rd80, %rd23;
$L__BB2_9:
	setp.eq.s64 	%p7, %rd80, %rd79;
	add.s64 	%rd27, %rd72, %rd4;
	shr.u64 	%rd28, %rd27, 6;
	@%p7 bra 	$L__BB2_11;
	shl.b64 	%rd49, %rd28, 3;
	add.s64 	%rd50, %rd1, %rd49;
	ld.global.u64 	%rd51, [%rd50];
	cvt.u32.u64 	%r24, %rd27;
	and.b32  	%r25, %r24, 63;
	mov.b64 	%rd52, 1;
	shl.b64 	%rd53, %rd52, %r25;
	or.b64  	%rd54, %rd51, %rd53;
	st.global.u64 	[%rd50], %rd54;
	bra.uni 	$L__BB2_12;
$L__BB2_11:
	shl.b64 	%rd55, %rd28, 3;
	add.s64 	%rd56, %rd1, %rd55;
	ld.global.u64 	%rd57, [%rd56];
	cvt.u32.u64 	%r26, %rd27;
	and.b32  	%r27, %r26, 63;
	mov.b64 	%rd58, -2;
	shl.b64 	%rd59, %rd58, %r27;
	neg.s32 	%r28, %r26;
	and.b32  	%r29, %r28, 63;
	shr.u64 	%rd60, %rd58, %r29;
	or.b64  	%rd61, %rd59, %rd60;
	and.b64  	%rd62, %rd57, %rd61;
	st.global.u64 	[%rd56], %rd62;
$L__BB2_12:
	add.s64 	%rd72, %rd72, 1;
	setp.ne.s64 	%p8, %rd72, %rd3;
	@%p8 bra 	$L__BB2_2;
$L__BB2_13:
	ret;
$L__BB2_14:
	shr.u64 	%rd63, %rd4, 3;
	and.b64  	%rd64, %rd63, 2305843009213693944;
	add.s64 	%rd65, %rd1, %rd64;
	ld.global.u64 	%rd66, [%rd65];
	cvt.u32.u64 	%r30, %rd4;
	and.b32  	%r31, %r30, 63;
	mov.b64 	%rd67, -2;
	shl.b64 	%rd68, %rd67, %r31;
	neg.s32 	%r32, %r30;
	and.b32  	%r33, %r32, 63;
	shr.u64 	%rd69, %rd67, %r33;
	or.b64  	%rd70, %rd68, %rd69;
	and.b64  	%rd71, %rd66, %rd70;
	st.global.u64 	[%rd65], %rd71;
	bra.uni 	$L__BB2_13;

}
	// .globl	_ZN3x643gpu12mar_multiplyEPKmmmS2_mmPm
.visible .entry _ZN3x643gpu12mar_multiplyEPKmmmS2_mmPm(
	.param .u64 .ptr .align 1 _ZN3x643gpu12mar_multiplyEPKmmmS2_mmPm_param_0,
	.param .u64 _ZN3x643gpu12mar_multiplyEPKmmmS2_mmPm_param_1,
	.param .u64 _ZN3x643gpu12mar_multiplyEPKmmmS2_mmPm_param_2,
	.param .u64 .ptr .align 1 _ZN3x643gpu12mar_multiplyEPKmmmS2_mmPm_param_3,
	.param .u64 _ZN3x643gpu12mar_multiplyEPKmmmS2_mmPm_param_4,
	.param .u64 _ZN3x643gpu12mar_multiplyEPKmmmS2_mmPm_param_5,
	.param .u64 .ptr .align 1 _ZN3x643gpu12mar_multiplyEPKmmmS2_mmPm_param_6
)
{
	.reg .pred 	%p<12>;
	.reg .b16 	%rs<3>;
	.reg .b32 	%r<7>;
	.reg .b64 	%rd<134>;

	ld.param.u64 	%rd26, [_ZN3x643gpu12mar_multiplyEPKmmmS2_mmPm_param_0];
	ld.param.u64 	%rd27, [_ZN3x643gpu12mar_multiplyEPKmmmS2_mmPm_param_2];
	ld.param.u64 	%rd29, [_ZN3x643gpu12mar_multiplyEPKmmmS2_mmPm_param_3];
	ld.param.u64 	%rd28, [_ZN3x643gpu12mar_multiplyEPKmmmS2_mmPm_param_5];
	ld.param.u64 	%rd30, [_ZN3x643gpu12mar_multiplyEPKmmmS2_mmPm_param_6];
	cvta.to.global.u64 	%rd1, %rd30;
	cvta.to.global.u64 	%rd2, %rd29;
	setp.eq.s64 	%p2, %rd27, 0;
	@%p2 bra 	$L__BB3_15;
	mov.u32 	%r1, %ntid.x;
	mov.u32 	%r2, %ctaid.x;
	mov.u32 	%r3, %tid.x;
	mad.lo.s32 	%r4, %r2, %r1, %r3;
	cvt.u64.u32 	%rd31, %r4;
	mul.lo.s64 	%rd3, %rd27, %rd31;
	setp.lt.u64 	%p3, %rd28, 64;
	shr.u64 	%rd4, %rd3, 6;
	@%p3 bra 	$L__BB3_15;
	shr.u64 	%rd33, %rd28, 6;
	add.s64 	%rd5, %rd33, -1;
	and.b64  	%rd34, %rd33, 7;
	add.s64 	%rd6, %rd34, -1;
	and.b64  	%rd7, %rd33, 288230376151711736;
	and.b64  	%rd8, %rd28, 64;
	cvta.to.global.u64 	%rd9, %rd26;
	mov.b64 	%rd127, 0;
	cvt.u16.u64 	%rs2, %rd28;
	and.b16  	%rs1, %rs2, 192;
$L__BB3_3:
	setp.lt.u64 	%p4, %rd5, 7;
	add.s64 	%rd36, %rd127, %rd3;
	shr.u64 	%rd37, %rd36, 3;
	and.b64  	%rd38, %rd37, 2305843009213693944;
	add.s64 	%rd39, %rd9, %rd38;
	ld.global.u64 	%rd40, [%rd39];
	cvt.u32.u64 	%r5, %rd36;
	and.b32  	%r6, %r5, 63;
	shr.u64 	%rd41, %rd40, %r6;
	mul.lo.s64 	%rd42, %rd127, %rd28;
	shr.u64 	%rd11, %rd42, 6;
	and.b64  	%rd43, %rd41, 1;
	setp.eq.b64 	%p1, %rd43, 1;
	mov.b64 	%rd132, 0;
	@%p4 bra 	$L__BB3_6;
	shl.b64 	%rd44, %rd4, 3;
	add.s64 	%rd45, %rd44, %rd1;
	add.s64 	%rd128, %rd45, 32;
	shl.b64 	%rd46, %rd11, 3;
	add.s64 	%rd47, %rd2, %rd46;
	add.s64 	%rd129, %rd47, 32;
	mov.u64 	%rd130, %rd7;
$L__BB3_5:
	.pragma "nounroll";
	ld.global.u64 	%rd48, [%rd129+-32];
	selp.b64 	%rd49, %rd48, 0, %p1;
	ld.global.u64 	%rd50, [%rd128+-32];
	xor.b64  	%rd51, %rd50, %rd49;
	st.global.u64 	[%rd128+-32], %rd51;
	ld.global.u64 	%rd52, [%rd129+-24];
	selp.b64 	%rd53, %rd52, 0, %p1;
	ld.global.u64 	%rd54, [%rd128+-24];
	xor.b64  	%rd55, %rd54, %rd53;
	st.global.u64 	[%rd128+-24], %rd55;
	ld.global.u64 	%rd56, [%rd129+-16];
	selp.b64 	%rd57, %rd56, 0, %p1;
	ld.global.u64 	%rd58, [%rd128+-16];
	xor.b64  	%rd59, %rd58, %rd57;
	st.global.u64 	[%rd128+-16], %rd59;
	ld.global.u64 	%rd60, [%rd129+-8];
	selp.b64 	%rd61, %rd60, 0, %p1;
	ld.global.u64 	%rd62, [%rd128+-8];
	xor.b64  	%rd63, %rd62, %rd61;
	st.global.u64 	[%rd128+-8], %rd63;
	ld.global.u64 	%rd64, [%rd129];
	selp.b64 	%rd65, %rd64, 0, %p1;
	ld.global.u64 	%rd66, [%rd128];
	xor.b64  	%rd67, %rd66, %rd65;
	st.global.u64 	[%rd128], %rd67;
	ld.global.u64 	%rd68, [%rd129+8];
	selp.b64 	%rd69, %rd68, 0, %p1;
	ld.global.u64 	%rd70, [%rd128+8];
	xor.b64  	%rd71, %rd70, %rd69;
	st.global.u64 	[%rd128+8], %rd71;
	ld.global.u64 	%rd72, [%rd129+16];
	selp.b64 	%rd73, %rd72, 0, %p1;
	ld.global.u64 	%rd74, [%rd128+16];
	xor.b64  	%rd75, %rd74, %rd73;
	st.global.u64 	[%rd128+16], %rd75;
	ld.global.u64 	%rd76, [%rd129+24];
	selp.b64 	%rd77, %rd76, 0, %p1;
	ld.global.u64 	%rd78, [%rd128+24];
	xor.b64  	%rd79, %rd78, %rd77;
	st.global.u64 	[%rd128+24], %rd79;
	add.s64 	%rd130, %rd130, -8;
	add.s64 	%rd129, %rd129, 64;
	add.s64 	%rd128, %rd128, 64;
	setp.ne.s64 	%p5, %rd130, 0;
	mov.u64 	%rd132, %rd7;
	@%p5 bra 	$L__BB3_5;
$L__BB3_6:
	and.b64  	%rd80, %rd28, 448;
	setp.eq.s64 	%p6, %rd80, 0;
	@%p6 bra 	$L__BB3_14;
	setp.lt.u64 	%p7, %rd6, 3;
	@%p7 bra 	$L__BB3_9;
	add.s64 	%rd81, %rd132, %rd11;
	shl.b64 	%rd82, %rd81, 3;
	add.s64 	%rd83, %rd2, %rd82;
	ld.global.u64 	%rd84, [%rd83];
	selp.b64 	%rd85, %rd84, 0, %p1;
	add.s64 	%rd86, %rd132, %rd4;
	shl.b64 	%rd87, %rd86, 3;
	add.s64 	%rd88, %rd1, %rd87;
	ld.global.u64 	%rd89, [%rd88];
	xor.b64  	%rd90, %rd89, %rd85;
	st.global.u64 	[%rd88], %rd90;
	ld.global.u64 	%rd91, [%rd83+8];
	selp.b64 	%rd92, %rd91, 0, %p1;
	ld.global.u64 	%rd93, [%rd88+8];
	xor.b64  	%rd94, %rd93, %rd92;
	st.global.u64 	[%rd88+8], %rd94;
	ld.global.u64 	%rd95, [%rd83+16];
	selp.b64 	%rd96, %rd95, 0, %p1;
	ld.global.u64 	%rd97, [%rd88+16];
	xor.b64  	%rd98, %rd97, %rd96;
	st.global.u64 	[%rd88+16], %rd98;
	ld.global.u64 	%rd99, [%rd83+24];
	selp.b64 	%rd100, %rd99, 0, %p1;
	ld.global.u64 	%rd101, [%rd88+24];
	xor.b64  	%rd102, %rd101, %rd100;
	st.global.u64 	[%rd88+24], %rd102;
	add.s64 	%rd132, %rd132, 4;
$L__BB3_9:
	setp.eq.s16 	%p8, %rs1, 0;
	@%p8 bra 	$L__BB3_14;
	setp.eq.s16 	%p9, %rs1, 64;
	@%p9 bra 	$L__BB3_12;
	add.s64 	%rd103, %rd132, %rd11;
	shl.b64 	%rd104, %rd103, 3;
	add.s64 	%rd105, %rd2, %rd104;
	ld.global.u64 	%rd106, [%rd105];
	selp.b64 	%rd107, %rd106, 0, %p1;
	add.s64 	%rd108, %rd132, %rd4;
	shl.b64 	%rd109, %rd108, 3;
	add.s64 	%rd110, %rd1, %rd109;
	ld.global.u64 	%rd111, [%rd110];
	xor.b64  	%rd112, %rd111, %rd107;
	st.global.u64 	[%rd110], %rd112;
	ld.global.u64 	%rd113, [%rd105+8];
	selp.b64 	%rd114, %rd113, 0, %p1;
	ld.global.u64 	%rd115, [%rd110+8];
	xor.b64  	%rd116, %rd115, %rd114;
	st.global.u64 	[%rd110+8], %rd116;
	add.s64 	%rd132, %rd132, 2;
$L__BB3_12:
	setp.eq.s64 	%p10, %rd8, 0;
	@%p10 bra 	$L__BB3_14;
	add.s64 	%rd117, %rd132, %rd11;
	shl.b64 	%rd118, %rd117, 3;
	add.s64 	%rd119, %rd2, %rd118;
	ld.global.u64 	%rd120, [%rd119];
	selp.b64 	%rd121, %rd120, 0, %p1;
	add.s64 	%rd122, %rd132, %rd4;
	shl.b64 	%rd123, %rd122, 3;
	add.s64 	%rd124, %rd1, %rd123;
	ld.global.u64 	%rd125, [%rd124];
	xor.b64  	%rd126, %rd125, %rd121;
	st.global.u64 	[%rd124], %rd126;
$L__BB3_14:
	add.s64 	%rd127, %rd127, 1;
	setp.ne.s64 	%p11, %rd127, %rd27;
	@%p11 bra 	$L__BB3_3;
$L__BB3_15:
	ret;

}
	// .globl	_ZN3x643gpu16m4ri_opt_precalcEPKmmPmj
.visible .entry _ZN3x643gpu16m4ri_opt_precalcEPKmmPmj(
	.param .u64 .ptr .align 1 _ZN3x643gpu16m4ri_opt_precalcEPKmmPmj_param_0,
	.param .u64 _ZN3x643gpu16m4ri_opt_precalcEPKmmPmj_param_1,
	.param .u64 .ptr .align 1 _ZN3x643gpu16m4ri_opt_precalcEPKmmPmj_param_2,
	.param .u32 _ZN3x643gpu16m4ri_opt_precalcEPKmmPmj_param_3
)
{
	.reg .b32 	%r<12>;
	.reg .b64 	%rd<132>;

	ld.param.u64 	%rd1, [_ZN3x643gpu16m4ri_opt_precalcEPKmmPmj_param_0];
	ld.param.u64 	%rd2, [_ZN3x643gpu16m4ri_opt_precalcEPKmmPmj_param_1];
	ld.param.u64 	%rd3, [_ZN3x643gpu16m4ri_opt_precalcEPKmmPmj_param_2];
	ld.param.u32 	%r1, [_ZN3x643gpu16m4ri_opt_precalcEPKmmPmj_param_3];
	cvta.to.global.u64 	%rd4, %rd3;
	cvta.to.global.u64 	%rd5, %rd1;
	mov.u32 	%r2, %tid.x;
	mov.u32 	%r3, %ctaid.x;
	mov.u32 	%r4, %ntid.x;
	mad.lo.s32 	%r5, %r3, %r4, %r2;
	shl.b32 	%r6, %r5, 5;
	shl.b32 	%r7, %r5, 2;
	cvt.u64.u32 	%rd6, %r7;
	mul.lo.s64 	%rd7, %rd2, %rd6;
	shr.u64 	%rd8, %rd7, 6;
	shl.b32 	%r8, %r1, 1;
	cvt.u64.u32 	%rd9, %r8;
	add.s64 	%rd10, %rd8, %rd9;
	or.b32  	%r9, %r7, 1;
	cvt.u64.u32 	%rd11, %r9;
	mul.lo.s64 	%rd12, %rd2, %rd11;
	shr.u64 	%rd13, %rd12, 6;
	add.s64 	%rd14, %rd13, %rd9;
	or.b32  	%r10, %r7, 2;
	cvt.u64.u32 	%rd15, %r10;
	mul.lo.s64 	%rd16, %rd2, %rd15;
	shr.u64 	%rd17, %rd16, 6;
	add.s64 	%rd18, %rd17, %rd9;
	or.b32  	%r11, %r7, 3;
	cvt.u64.u32 	%rd19, %r11;
	mul.lo.s64 	%rd20, %rd2, %rd19;
	shr.u64 	%rd21, %rd20, 6;
	add.s64 	%rd22, %rd21, %rd9;
	shl.b64 	%rd23, %rd10, 3;
	add.s64 	%rd24, %rd5, %rd23;
	mul.wide.u32 	%rd25, %r6, 8;
	add.s64 	%rd26, %rd4, %rd25;
	mov.b64 	%rd27, 0;
	st.global.u64 	[%rd26], %rd27;
	st.global.u64 	[%rd26+8], %rd27;
	ld.global.u64 	%rd28, [%rd24];
	st.global.u64 	[%rd26+16], %rd28;
	ld.global.u64 	%rd29, [%rd24+8];
	st.global.u64 	[%rd26+24], %rd29;
	shl.b64 	%rd30, %rd14, 3;
	add.s64 	%rd31, %rd5, %rd30;
	ld.global.u64 	%rd32, [%rd31];
	st.global.u64 	[%rd26+32], %rd32;
	ld.global.u64 	%rd33, [%rd31+8];
	st.global.u64 	[%rd26+40], %rd33;
	ld.global.u64 	%rd34, [%rd24];
	ld.global.u64 	%rd35, [%rd31];
	xor.b64  	%rd36, %rd35, %rd34;
	st.global.u64 	[%rd26+48], %rd36;
	ld.global.u64 	%rd37, [%rd24+8];
	ld.global.u64 	%rd38, [%rd31+8];
	xor.b64  	%rd39, %rd38, %rd37;
	st.global.u64 	[%rd26+56], %rd39;
	shl.b64 	%rd40, %rd18, 3;
	add.s64 	%rd41, %rd5, %rd40;
	ld.global.u64 	%rd42, [%rd41];
	st.global.u64 	[%rd26+64], %rd42;
	ld.global.u64 	%rd43, [%rd41+8];
	st.global.u64 	[%rd26+72], %rd43;
	ld.global.u64 	%rd44, [%rd24];
	ld.global.u64 	%rd45, [%rd41];
	xor.b64  	%rd46, %rd44, %rd45;
	st.global.u64 	[%rd26+80], %rd46;
	ld.global.u64 	%rd47, [%rd24+8];
	ld.global.u64 	%rd48, [%rd41+8];
	xor.b64  	%rd49, %rd47, %rd48;
	st.global.u64 	[%rd26+88], %rd49;
	ld.global.u64 	%rd50, [%rd31];
	ld.global.u64 	%rd51, [%rd41];
	xor.b64  	%rd52, %rd50, %rd51;
	st.global.u64 	[%rd26+96], %rd52;
	ld.global.u64 	%rd53, [%rd31+8];
	ld.global.u64 	%rd54, [%rd41+8];
	xor.b64  	%rd55, %rd53, %rd54;
	st.global.u64 	[%rd26+104], %rd55;
	ld.global.u64 	%rd56, [%rd24];
	ld.global.u64 	%rd57, [%rd31];
	xor.b64  	%rd58, %rd57, %rd56;
	ld.global.u64 	%rd59, [%rd41];
	xor.b64  	%rd60, %rd58, %rd59;
	st.global.u64 	[%rd26+112], %rd60;
	ld.global.u64 	%rd61, [%rd24+8];
	ld.global.u64 	%rd62, [%rd31+8];
	xor.b64  	%rd63, %rd62, %rd61;
	ld.global.u64 	%rd64, [%rd41+8];
	xor.b64  	%rd65, %rd63, %rd64;
	st.global.u64 	[%rd26+120], %rd65;
	shl.b64 	%rd66, %rd22, 3;
	add.s64 	%rd67, %rd5, %rd66;
	ld.global.u64 	%rd68, [%rd67];
	st.global.u64 	[%rd26+128], %rd68;
	ld.global.u64 	%rd69, [%rd67+8];
	st.global.u64 	[%rd26+136], %rd69;
	ld.global.u64 	%rd70, [%rd24];
	ld.global.u64 	%rd71, [%rd67];
	xor.b64  	%rd72, %rd70, %rd71;
	st.global.u64 	[%rd26+144], %rd72;
	ld.global.u64 	%rd73, [%rd24+8];
	ld.global.u64 	%rd74, [%rd67+8];
	xor.b64  	%rd75, %rd73, %rd74;
	st.global.u64 	[%rd26+152], %rd75;
	ld.global.u64 	%rd76, [%rd31];
	ld.global.u64 	%rd77, [%rd67];
	xor.b64  	%rd78, %rd76, %rd77;
	st.global.u64 	[%rd26+160], %rd78;
	ld.global.u64 	%rd79, [%rd31+8];
	ld.global.u64 	%rd80, [%rd67+8];
	xor.b64  	%rd81, %rd79, %rd80;
	st.global.u64 	[%rd26+168], %rd81;
	ld.global.u64 	%rd82, [%rd24];
	ld.global.u64 	%rd83, [%rd31];
	xor.b64  	%rd84, %rd83, %rd82;
	ld.global.u64 	%rd85, [%rd67];
	xor.b64  	%rd86, %rd84, %rd85;
	st.global.u64 	[%rd26+176], %rd86;
	ld.global.u64 	%rd87, [%rd24+8];
	ld.global.u64 	%rd88, [%rd31+8];
	xor.b64  	%rd89, %rd88, %rd87;
	ld.global.u64 	%rd90, [%rd67+8];
	xor.b64  	%rd91, %rd89, %rd90;
	st.global.u64 	[%rd26+184], %rd91;
	ld.global.u64 	%rd92, [%rd41];
	ld.global.u64 	%rd93, [%rd67];
	xor.b64  	%rd94, %rd92, %rd93;
	st.global.u64 	[%rd26+192], %rd94;
	ld.global.u64 	%rd95, [%rd41+8];
	ld.global.u64 	%rd96, [%rd67+8];
	xor.b64  	%rd97, %rd95, %rd96;
	st.global.u64 	[%rd26+200], %rd97;
	ld.global.u64 	%rd98, [%rd24];
	ld.global.u64 	%rd99, [%rd41];
	xor.b64  	%rd100, %rd98, %rd99;
	ld.global.u64 	%rd101, [%rd67];
	xor.b64  	%rd102, %rd100, %rd101;
	st.global.u64 	[%rd26+208], %rd102;
	ld.global.u64 	%rd103, [%rd24+8];
	ld.global.u64 	%rd104, [%rd41+8];
	xor.b64  	%rd105, %rd103, %rd104;
	ld.global.u64 	%rd106, [%rd67+8];
	xor.b64  	%rd107, %rd105, %rd106;
	st.global.u64 	[%rd26+216], %rd107;
	ld.global.u64 	%rd108, [%rd31];
	ld.global.u64 	%rd109, [%rd41];
	xor.b64  	%rd110, %rd108, %rd109;
	ld.global.u64 	%rd111, [%rd67];
	xor.b64  	%rd112, %rd110, %rd111;
	st.global.u64 	[%rd26+224], %rd112;
	ld.global.u64 	%rd113, [%rd31+8];
	ld.global.u64 	%rd114, [%rd41+8];
	xor.b64  	%rd115, %rd113, %rd114;
	ld.global.u64 	%rd116, [%rd67+8];
	xor.b64  	%rd117, %rd115, %rd116;
	st.global.u64 	[%rd26+232], %rd117;
	ld.global.u64 	%rd118, [%rd24];
	ld.global.u64 	%rd119, [%rd31];
	xor.b64  	%rd120, %rd119, %rd118;
	ld.global.u64 	%rd121, [%rd41];
	xor.b64  	%rd122, %rd120, %rd121;
	ld.global.u64 	%rd123, [%rd67];
	xor.b64  	%rd124, %rd122, %rd123;
	st.global.u64 	[%rd26+240], %rd124;
	ld.global.u64 	%rd125, [%rd24+8];
	ld.global.u64 	%rd126, [%rd31+8];
	xor.b64  	%rd127, %rd126, %rd125;
	ld.global.u64 	%rd128, [%rd41+8];
	xor.b64  	%rd129, %rd127, %rd128;
	ld.global.u64 	%rd130, [%rd67+8];
	xor.b64  	%rd131, %rd129, %rd130;
	st.global.u64 	[%rd26+248], %rd131;
	ret;

}
	// .globl	_ZN3x643gpu17m4ri_opt_multiplyEPKmmmS2_mmPmS2_j
.visible .entry _ZN3x643gpu17m4ri_opt_multiplyEPKmmmS2_mmPmS2_j(
	.param .u64 .ptr .align 1 _ZN3x643gpu17m4ri_opt_multiplyEPKmmmS2_mmPmS2_j_param_0,
	.param .u64 _ZN3x643gpu17m4ri_opt_multiplyEPKmmmS2_mmPmS2_j_param_1,
	.param .u64 _ZN3x643gpu17m4ri_opt_multiplyEPKmmmS2_mmPmS2_j_param_2,
	.param .u64 .ptr .align 1 _ZN3x643gpu17m4ri_opt_multiplyEPKmmmS2_mmPmS2_j_param_3,
	.param .u64 _ZN3x643gpu17m4ri_opt_multiplyEPKmmmS2_mmPmS2_j_param_4,
	.param .u64 _ZN3x643gpu17m4ri_opt_multiplyEPKmmmS2_mmPmS2_j_param_5,
	.param .u64 .ptr .align 1 _ZN3x643gpu17m4ri_opt_multiplyEPKmmmS2_mmPmS2_j_param_6,
	.param .u64 .ptr .align 1 _ZN3x643gpu17m4ri_opt_multiplyEPKmmmS2_mmPmS2_j_param_7,
	.param .u32 _ZN3x643gpu17m4ri_opt_multiplyEPKmmmS2_mmPmS2_j_param_8
)
{
	.reg .pred 	%p<7>;
	.reg .b32 	%r<32>;
	.reg .b64 	%rd<134>;

	ld.param.u64 	%rd26, [_ZN3x643gpu17m4ri_opt_multiplyEPKmmmS2_mmPmS2_j_param_0];
	ld.param.u64 	%rd23, [_ZN3x643gpu17m4ri_opt_multiplyEPKmmmS2_mmPmS2_j_param_1];
	ld.param.u64 	%rd24, [_ZN3x643gpu17m4ri_opt_multiplyEPKmmmS2_mmPmS2_j_param_2];
	ld.param.u64 	%rd25, [_ZN3x643gpu17m4ri_opt_multiplyEPKmmmS2_mmPmS2_j_param_6];
	ld.param.u64 	%rd27, [_ZN3x643gpu17m4ri_opt_multiplyEPKmmmS2_mmPmS2_j_param_7];
	ld.param.u32 	%r1, [_ZN3x643gpu17m4ri_opt_multiplyEPKmmmS2_mmPmS2_j_param_8];
	cvta.to.global.u64 	%rd1, %rd27;
	cvta.to.global.u64 	%rd2, %rd26;
	shr.u64 	%rd3, %rd23, 2;
	setp.lt.u64 	%p1, %rd23, 4;
	@%p1 bra 	$L__BB5_9;
	cvta.to.global.u64 	%rd29, %rd25;
	shl.b32 	%r2, %r1, 1;
	mov.u32 	%r3, %ctaid.x;
	mov.u32 	%r4, %ntid.x;
	mov.u32 	%r5, %tid.x;
	mad.lo.s32 	%r6, %r4, %r3, %r5;
	cvt.u64.u32 	%rd30, %r6;
	mul.lo.s64 	%rd31, %rd24, %rd30;
	shr.u64 	%rd4, %rd31, 6;
	cvt.u64.u32 	%rd32, %r2;
	add.s64 	%rd33, %rd4, %rd32;
	add.s64 	%rd34, %rd3, -1;
	setp.lt.u64 	%p2, %rd34, 3;
	shl.b64 	%rd35, %rd33, 3;
	add.s64 	%rd5, %rd29, %rd35;
	mov.b64 	%rd133, 0;
	@%p2 bra 	$L__BB5_4;
	ld.global.u64 	%rd130, [%rd5];
	ld.global.u64 	%rd129, [%rd5+8];
	add.s64 	%rd127, %rd1, 776;
	mov.b64 	%rd131, 0;
	mov.b64 	%rd128, 12;
$L__BB5_3:
	.pragma "nounroll";
	and.b64  	%rd133, %rd3, 4611686018427387900;
	shr.u64 	%rd38, %rd131, 4;
	add.s64 	%rd39, %rd38, %rd4;
	shl.b64 	%rd40, %rd39, 3;
	add.s64 	%rd41, %rd2, %rd40;
	ld.global.u64 	%rd42, [%rd41];
	cvt.u32.u64 	%r7, %rd128;
	add.s32 	%r8, %r7, -12;
	and.b32  	%r9, %r8, 48;
	shr.u64 	%rd43, %rd42, %r9;
	cvt.u32.u64 	%r10, %rd43;
	and.b32  	%r11, %r10, 15;
	mul.wide.u32 	%rd44, %r11, 16;
	add.s64 	%rd45, %rd127, %rd44;
	ld.global.u64 	%rd46, [%rd45+-776];
	xor.b64  	%rd47, %rd130, %rd46;
	st.global.u64 	[%rd5], %rd47;
	ld.global.u64 	%rd48, [%rd45+-768];
	xor.b64  	%rd49, %rd129, %rd48;
	st.global.u64 	[%rd5+8], %rd49;
	ld.global.u64 	%rd50, [%rd41];
	add.s32 	%r12, %r7, -8;
	and.b32  	%r13, %r12, 52;
	shr.u64 	%rd51, %rd50, %r13;
	cvt.u32.u64 	%r14, %rd51;
	and.b32  	%r15, %r14, 15;
	mul.wide.u32 	%rd52, %r15, 16;
	add.s64 	%rd53, %rd127, %rd52;
	ld.global.u64 	%rd54, [%rd53+-520];
	xor.b64  	%rd55, %rd47, %rd54;
	st.global.u64 	[%rd5], %rd55;
	ld.global.u64 	%rd56, [%rd53+-512];
	xor.b64  	%rd57, %rd49, %rd56;
	st.global.u64 	[%rd5+8], %rd57;
	ld.global.u64 	%rd58, [%rd41];
	add.s32 	%r16, %r7, -4;
	and.b32  	%r17, %r16, 56;
	shr.u64 	%rd59, %rd58, %r17;
	cvt.u32.u64 	%r18, %rd59;
	and.b32  	%r19, %r18, 15;
	mul.wide.u32 	%rd60, %r19, 16;
	add.s64 	%rd61, %rd127, %rd60;
	ld.global.u64 	%rd62, [%rd61+-264];
	xor.b64  	%rd63, %rd55, %rd62;
	st.global.u64 	[%rd5], %rd63;
	ld.global.u64 	%rd64, [%rd61+-256];
	xor.b64  	%rd65, %rd57, %rd64;
	st.global.u64 	[%rd5+8], %rd65;
	ld.global.u64 	%rd66, [%rd41];
	and.b32  	%r20, %r7, 60;
	shr.u64 	%rd67, %rd66, %r20;
	cvt.u32.u64 	%r21, %rd67;
	and.b32  	%r22, %r21, 15;
	mul.wide.u32 	%rd68, %r22, 16;
	add.s64 	%rd69, %rd127, %rd68;
	ld.global.u64 	%rd70, [%rd69+-8];
	xor.b64  	%rd130, %rd63, %rd70;
	st.global.u64 	[%rd5], %rd130;
	ld.global.u64 	%rd71, [%rd69];
	xor.b64  	%rd129, %rd65, %rd71;
	st.global.u64 	[%rd5+8], %rd129;
	add.s64 	%rd131, %rd131, 4;
	shr.u64 	%rd72, %rd23, 2;
	and.b64  	%rd73, %rd72, 4611686018427387900;
	sub.s64 	%rd74, %rd131, %rd73;
	add.s64 	%rd128, %rd128, 16;
	add.s64 	%rd127, %rd127, 1024;
	setp.ne.s64 	%p3, %rd74, 0;
	@%p3 bra 	$L__BB5_3;
$L__BB5_4:
	and.b64  	%rd75, %rd3, 3;
	setp.eq.s64 	%p4, %rd75, 0;
	@%p4 bra 	$L__BB5_9;
	setp.eq.s64 	%p5, %rd75, 1;
	@%p5 bra 	$L__BB5_7;
	shr.u64 	%rd76, %rd133, 4;
	add.s64 	%rd77, %rd76, %rd4;
	shl.b64 	%rd78, %rd77, 3;
	add.s64 	%rd79, %rd2, %rd78;
	ld.global.u64 	%rd80, [%rd79];
	cvt.u32.u64 	%r23, %rd133;
	shl.b32 	%r24, %r23, 2;
	and.b32  	%r25, %r24, 60;
	shr.u64 	%rd81, %rd80, %r25;
	shl.b64 	%rd82, %rd81, 4;
	and.b64  	%rd83, %rd82, 240;
	shl.b64 	%rd84, %rd133, 8;
	or.b64  	%rd85, %rd84, %rd83;
	add.s64 	%rd86, %rd1, %rd85;
	ld.global.u64 	%rd87, [%rd86];
	ld.global.u64 	%rd88, [%rd5];
	xor.b64  	%rd89, %rd88, %rd87;
	st.global.u64 	[%rd5], %rd89;
	ld.global.u64 	%rd90, [%rd86+8];
	ld.global.u64 	%rd91, [%rd5+8];
	xor.b64  	%rd92, %rd91, %rd90;
	st.global.u64 	[%rd5+8], %rd92;
	add.s64 	%rd93, %rd133, 1;
	shr.u64 	%rd94, %rd93, 4;
	add.s64 	%rd95, %rd94, %rd4;
	shl.b64 	%rd96, %rd95, 3;
	add.s64 	%rd97, %rd2, %rd96;
	ld.global.u64 	%rd98, [%rd97];
	cvt.u32.u64 	%r26, %rd93;
	shl.b32 	%r27, %r26, 2;
	and.b32  	%r28, %r27, 60;
	shr.u64 	%rd99, %rd98, %r28;
	shl.b64 	%rd100, %rd99, 4;
	and.b64  	%rd101, %rd100, 240;
	shl.b64 	%rd102, %rd93, 8;
	or.b64  	%rd103, %rd102, %rd101;
	add.s64 	%rd104, %rd1, %rd103;
	ld.global.u64 	%rd105, [%rd104];
	xor.b64  	%rd106, %rd89, %rd105;
	st.global.u64 	[%rd5], %rd106;
	ld.global.u64 	%rd107, [%rd104+8];
	xor.b64  	%rd108, %rd92, %rd107;
	st.global.u64 	[%rd5+8], %rd108;
	add.s64 	%rd133, %rd133, 2;
$L__BB5_7:
	and.b64  	%rd109, %rd23, 4;
	setp.eq.s64 	%p6, %rd109, 0;
	@%p6 bra 	$L__BB5_9;
	shr.u64 	%rd110, %rd133, 4;
	add.s64 	%rd111, %rd110, %rd4;
	shl.b64 	%rd112, %rd111, 3;
	add.s64 	%rd113, %rd2, %rd112;
	ld.global.u64 	%rd114, [%rd113];
	cvt.u32.u64 	%r29, %rd133;
	shl.b32 	%r30, %r29, 2;
	and.b32  	%r31, %r30, 60;
	shr.u64 	%rd115, %rd114, %r31;
	shl.b64 	%rd116, %rd115, 4;
	and.b64  	%rd117, %rd116, 240;
	shl.b64 	%rd118, %rd133, 8;
	or.b64  	%rd119, %rd118, %rd117;
	add.s64 	%rd120, %rd1, %rd119;
	ld.global.u64 	%rd121, [%rd120];
	ld.global.u64 	%rd122, [%rd5];
	xor.b64  	%rd123, %rd122, %rd121;
	st.global.u64 	[%rd5], %rd123;
	ld.global.u64 	%rd124, [%rd120+8];
	ld.global.u64 	%rd125, [%rd5+8];
	xor.b64  	%rd126, %rd125, %rd124;
	st.global.u64 	[%rd5+8], %rd126;
$L__BB5_9:
	ret;

}


// ===== COMPILED SASS (sm_100) =====

	.target	sm_100

	.elftype	@"ET_EXEC"


//--------------------- .note.nv.tkinfo           --------------------------
	.section	.note.nv.tkinfo,"",@"SHT_NOTE"
	.sectionflags	@"SHF_NOTE_NV_TKINFO"
	.tkinfo
        /*0018*/ 	.word	0x00000002
        /*0030*/ 	.string	""
        /*0030*/ 	.string	"ptxas"
        /*0030*/ 	.string	"Cuda compilation tools, release 13.0, V13.0.88"
        /*0030*/ 	.string	"Build cuda_13.0.r13.0/compiler.36424714_0"
        /*0030*/ 	.string	"-arch sm_100 -m 64 "



//--------------------- .note.nv.cuinfo           --------------------------
	.section	.note.nv.cuinfo,"",@"SHT_NOTE"
	.sectionflags	@"SHF_NOTE_NV_CUINFO"
        /*0018*/ 	.short	0x0002
        /*001a*/ 	.short	0x0064
        /*001c*/ 	.short	0x0082
	.zero		2


//--------------------- .nv.info                  --------------------------
	.section	.nv.info,"",@"SHT_CUDA_INFO"
	.align	4


	//----- nvinfo : EIATTR_REGCOUNT
	.align		4
        /*0000*/ 	.byte	0x04, 0x2f
        /*0002*/ 	.short	(.L_1 - .L_0)
	.align		4
.L_0:
        /*0004*/ 	.word	index@(_ZN3x643gpu13m4ri_multiplyEPKmmmS2_mmPmS2_j)
        /*0008*/ 	.word	0x00000020


	//----- nvinfo : EIATTR_FRAME_SIZE
	.align		4
.L_1:
        /*000c*/ 	.byte	0x04, 0x11
        /*000e*/ 	.short	(.L_3 - .L_2)
	.align		4
.L_2:
        /*0010*/ 	.word	index@($__internal_1_$__cuda_sm20_div_u64)
        /*0014*/ 	.word	0x00000000


	//----- nvinfo : EIATTR_FRAME_SIZE
	.align		4
.L_3:
        /*0018*/ 	.byte	0x04, 0x11
        /*001a*/ 	.short	(.L_5 - .L_4)
	.align		4
.L_4:
        /*001c*/ 	.word	index@($__internal_0_$__cuda_sm20_div_u16)
        /*0020*/ 	.word	0x00000000


	//----- nvinfo : EIATTR_FRAME_SIZE
	.align		4
.L_5:
        /*0024*/ 	.byte	0x04, 0x11
        /*0026*/ 	.short	(.L_7 - .L_6)
	.align		4
.L_6:
        /*0028*/ 	.word	index@(_ZN3x643gpu13m4ri_multiplyEPKmmmS2_mmPmS2_j)
        /*002c*/ 	.word	0x00000000


	//----- nvinfo : EIATTR_REGCOUNT
	.align		4
.L_7:
        /*0030*/ 	.byte	0x04, 0x2f
        /*0032*/ 	.short	(.L_9 - .L_8)
	.align		4
.L_8:
        /*0034*/ 	.word	index@(_ZN3x643gpu9transposeEPmPKmmm)
        /*0038*/ 	.word	0x00000015


	//----- nvinfo : EIATTR_FRAME_SIZE
	.align		4
.L_9:
        /*003c*/ 	.byte	0x04, 0x11
        /*003e*/ 	.short	(.L_11 - .L_10)
	.align		4
.L_10:
        /*0040*/ 	.word	index@(_ZN3x643gpu9transposeEPmPKmmm)
        /*0044*/ 	.word	0x00000000


	//----- nvinfo : EIATTR_REGCOUNT
	.align		4
.L_11:
        /*0048*/ 	.byte	0x04, 0x2f
        /*004a*/ 	.short	(.L_13 - .L_12)
	.align		4
.L_12:
        /*004c*/ 	.word	index@(_ZN3x643gpu12m4ri_precalcEPmm)
        /*0050*/ 	.word	0x00000019


	//----- nvinfo : EIATTR_FRAME_SIZE
	.align		4
.L_13:
        /*0054*/ 	.byte	0x04, 0x11
        /*0056*/ 	.short	(.L_15 - .L_14)
	.align		4
.L_14:
        /*0058*/ 	.word	index@(_ZN3x643gpu12m4ri_precalcEPmm)
        /*005c*/ 	.word	0x00000000


	//----- nvinfo : EIATTR_REGCOUNT
	.align		4
.L_15:
        /*0060*/ 	.byte	0x04, 0x2f
        /*0062*/ 	.short	(.L_17 - .L_16)
	.align		4
.L_16:
        /*0064*/ 	.word	index@(_ZN3x643gpu12mar_multiplyEPKmmmS2_mmPm)
        /*0068*/ 	.word	0x0000001c


	//----- nvinfo : EIATTR_FRAME_SIZE
	.align		4
.L_17:
        /*006c*/ 	.byte	0x04, 0x11
        /*006e*/ 	.short	(.L_19 - .L_18)
	.align		4
.L_18:
        /*0070*/ 	.word	index@(_ZN3x643gpu12mar_multiplyEPKmmmS2_mmPm)
        /*0074*/ 	.word	0x00000000


	//----- nvinfo : EIATTR_REGCOUNT
	.align		4
.L_19:
        /*0078*/ 	.byte	0x04, 0x2f
        /*007a*/ 	.short	(.L_21 - .L_20)
	.align		4
.L_20:
        /*007c*/ 	.word	index@(_ZN3x643gpu16m4ri_opt_precalcEPKmmPmj)
        /*0080*/ 	.word	0x0000001a


	//----- nvinfo : EIATTR_FRAME_SIZE
	.align		4
.L_21:
        /*0084*/ 	.byte	0x04, 0x11
        /*0086*/ 	.short	(.L_23 - .L_22)
	.align		4
.L_22:
        /*0088*/ 	.word	index@(_ZN3x643gpu16m4ri_opt_precalcEPKmmPmj)
        /*008c*/ 	.word	0x00000000


	//----- nvinfo : EIATTR_REGCOUNT
	.align		4
.L_23:
        /*0090*/ 	.byte	0x04, 0x2f
        /*0092*/ 	.short	(.L_25 - .L_24)
	.align		4
.L_24:
        /*0094*/ 	.word	index@(_ZN3x643gpu17m4ri_opt_multiplyEPKmmmS2_mmPmS2_j)
        /*0098*/ 	.word	0x00000020


	//----- nvinfo : EIATTR_FRAME_SIZE
	.align		4
.L_25:
        /*009c*/ 	.byte	0x04, 0x11
        /*009e*/ 	.short	(.L_27 - .L_26)
	.align		4
.L_26:
        /*00a0*/ 	.word	index@(_ZN3x643gpu17m4ri_opt_multiplyEPKmmmS2_mmPmS2_j)
        /*00a4*/ 	.word	0x00000000


	//----- nvinfo : EIATTR_MIN_STACK_SIZE
	.align		4
.L_27:
        /*00a8*/ 	.byte	0x04, 0x12
        /*00aa*/ 	.short	(.L_29 - .L_28)
	.align		4
.L_28:
        /*00ac*/ 	.word	index@(_ZN3x643gpu17m4ri_opt_multiplyEPKmmmS2_mmPmS2_j)
        /*00b0*/ 	.word	0x00000000


	//----- nvinfo : EIATTR_MIN_STACK_SIZE
	.align		4
.L_29:
        /*00b4*/ 	.byte	0x04, 0x12
        /*00b6*/ 	.short	(.L_31 - .L_30)
	.align		4
.L_30:
        /*00b8*/ 	.word	index@(_ZN3x643gpu16m4ri_opt_precalcEPKmmPmj)
        /*00bc*/ 	.word	0x00000000


	//----- nvinfo : EIATTR_MIN_STACK_SIZE
	.align		4
.L_31:
        /*00c0*/ 	.byte	0x04, 0x12
        /*00c2*/ 	.short	(.L_33 - .L_32)
	.align		4
.L_32:
        /*00c4*/ 	.word	index@(_ZN3x643gpu12mar_multiplyEPKmmmS2_mmPm)
        /*00c8*/ 	.word	0x00000000


	//----- nvinfo : EIATTR_MIN_STACK_SIZE
	.align		4
.L_33:
        /*00cc*/ 	.byte	0x04, 0x12
        /*00ce*/ 	.short	(.L_35 - .L_34)
	.align		4
.L_34:
        /*00d0*/ 	.word	index@(_ZN3x643gpu12m4ri_precalcEPmm)
        /*00d4*/ 	.word	0x00000000


	//----- nvinfo : EIATTR_MIN_STACK_SIZE
	.align		4
.L_35:
        /*00d8*/ 	.byte	0x04, 0x12
        /*00da*/ 	.short	(.L_37 - .L_36)
	.align		4
.L_36:
        /*00dc*/ 	.word	index@(_ZN3x643gpu9transposeEPmPKmmm)
        /*00e0*/ 	.word	0x00000000


	//----- nvinfo : EIATTR_MIN_STACK_SIZE
	.align		4
.L_37:
        /*00e4*/ 	.byte	0x04, 0x12
        /*00e6*/ 	.short	(.L_39 - .L_38)
	.align		4
.L_38:
        /*00e8*/ 	.word	index@(_ZN3x643gpu13m4ri_multiplyEPKmmmS2_mmPmS2_j)
        /*00ec*/ 	.word	0x00000000
.L_39:


//--------------------- .nv.compat                --------------------------
	.section	.nv.compat,"",@"SHT_CUDA_COMPAT_INFO"
	.align	4
        /*0000*/ 	.byte	0x02, 0x09, 0x00, 0x00, 0x02, 0x02, 0x01, 0x00, 0x02, 0x05, 0x05, 0x00, 0x03, 0x07, 0x01, 0x01
        /*0010*/ 	.byte	0x02, 0x03, 0x00, 0x00, 0x02, 0x06, 0x01, 0x00, 0x04, 0x0b, 0x08, 0x00, 0x01, 0x00, 0x00, 0x00
        /*0020*/ 	.byte	0x00, 0x00, 0x00, 0x00


//--------------------- .nv.info._ZN3x643gpu17m4ri_opt_multiplyEPKmmmS2_mmPmS2_j --------------------------
	.section	.nv.info._ZN3x643gpu17m4ri_opt_multiplyEPKmmmS2_mmPmS2_j,"",@"SHT_CUDA_INFO"
	.sectionflags	@""
	.align	4


	//----- nvinfo : EIATTR_CUDA_API_VERSION
	.align		4
        /*0000*/ 	.byte	0x04, 0x37
        /*0002*/ 	.short	(.L_41 - .L_40)
.L_40:
        /*0004*/ 	.word	0x00000082


	//----- nvinfo : EIATTR_KPARAM_INFO
	.align		4
.L_41:
        /*0008*/ 	.byte	0x04, 0x17
        /*000a*/ 	.short	(.L_43 - .L_42)
.L_42:
        /*000c*/ 	.word	0x00000000
        /*0010*/ 	.short	0x0008
        /*0012*/ 	.short	0x0040
        /*0014*/ 	.byte	0x00, 0xf0, 0x11, 0x00


	//----- nvinfo : EIATTR_KPARAM_INFO
	.align		4
.L_43:
        /*0018*/ 	.byte	0x04, 0x17
        /*001a*/ 	.short	(.L_45 - .L_44)
.L_44:
        /*001c*/ 	.word	0x00000000
        /*0020*/ 	.short	0x0007
        /*0022*/ 	.short	0x0038
        /*0024*/ 	.byte	0x00, 0xf5, 0x21, 0x00


	//----- nvinfo : EIATTR_KPARAM_INFO
	.align		4
.L_45:
        /*0028*/ 	.byte	0x04, 0x17
        /*002a*/ 	.short	(.L_47 - .L_46)
.L_46:
        /*002c*/ 	.word	0x00000000
        /*0030*/ 	.short	0x0006
        /*0032*/ 	.short	0x0030
        /*0034*/ 	.byte	0x00, 0xf5, 0x21, 0x00


	//----- nvinfo : EIATTR_KPARAM_INFO
	.align		4
.L_47:
        /*0038*/ 	.byte	0x04, 0x17
        /*003a*/ 	.short	(.L_49 - .L_48)
.L_48:
        /*003c*/ 	.word	0x00000000
        /*0040*/ 	.short	0x0005
        /*0042*/ 	.short	0x0028
        /*0044*/ 	.byte	0x00, 0xf0, 0x21, 0x00


	//----- nvinfo : EIATTR_KPARAM_INFO
	.align		4
.L_49:
        /*0048*/ 	.byte	0x04, 0x17
        /*004a*/ 	.short	(.L_51 - .L_50)
.L_50:
        /*004c*/ 	.word	0x00000000
        /*0050*/ 	.short	0x0004
        /*0052*/ 	.short	0x0020
        /*0054*/ 	.byte	0x00, 0xf0, 0x21, 0x00


	//----- nvinfo : EIATTR_KPARAM_INFO
	.align		4
.L_51:
        /*0058*/ 	.byte	0x04, 0x17
        /*005a*/ 	.short	(.L_53 - .L_52)
.L_52:
        /*005c*/ 	.word	0x00000000
        /*0060*/ 	.short	0x0003
        /*0062*/ 	.short	0x0018
        /*0064*/ 	.byte	0x00, 0xf5, 0x21, 0x00


	//----- nvinfo : EIATTR_KPARAM_INFO
	.align		4
.L_53:
        /*0068*/ 	.byte	0x04, 0x17
        /*006a*/ 	.short	(.L_55 - .L_54)
.L_54:
        /*006c*/ 	.word	0x00000000
        /*0070*/ 	.short	0x0002
        /*0072*/ 	.short	0x0010
        /*0074*/ 	.byte	0x00, 0xf0, 0x21, 0x00


	//----- nvinfo : EIATTR_KPARAM_INFO
	.align		4
.L_55:
        /*0078*/ 	.byte	0x04, 0x17
        /*007a*/ 	.short	(.L_57 - .L_56)
.L_56:
        /*007c*/ 	.word	0x00000000
        /*0080*/ 	.short	0x0001
        /*0082*/ 	.short	0x0008
        /*0084*/ 	.byte	0x00, 0xf0, 0x21, 0x00


	//----- nvinfo : EIATTR_KPARAM_INFO
	.align		4
.L_57:
        /*0088*/ 	.byte	0x04, 0x17
        /*008a*/ 	.short	(.L_59 - .L_58)
.L_58:
        /*008c*/ 	.word	0x00000000
        /*0090*/ 	.short	0x0000
        /*0092*/ 	.short	0x0000
        /*0094*/ 	.byte	0x00, 0xf5, 0x21, 0x00


	//----- nvinfo : EIATTR_SPARSE_MMA_MASK
	.align		4
.L_59:
        /*0098*/ 	.byte	0x03, 0x50
        /*009a*/ 	.short	0x0000


	//----- nvinfo : EIATTR_MAXREG_COUNT
	.align		4
        /*009c*/ 	.byte	0x03, 0x1b
        /*009e*/ 	.short	0x00ff


	//----- nvinfo : EIATTR_MERCURY_ISA_VERSION
	.align		4
        /*00a0*/ 	.byte	0x03, 0x5f
        /*00a2*/ 	.short	0x0101


	//----- nvinfo : EIATTR_VRC_CTA_INIT_COUNT
	.align		4
        /*00a4*/ 	.byte	0x02, 0x4a
	.zero		1
	.zero		1


	//----- nvinfo : EIATTR_EXIT_INSTR_OFFSETS
	.align		4
        /*00a8*/ 	.byte	0x04, 0x1c
        /*00aa*/ 	.short	(.L_61 - .L_60)


	//   ....[0]....
.L_60:
        /*00ac*/ 	.word	0x00000040


	//   ....[1]....
        /*00b0*/ 	.word	0x00000760


	//   ....[2]....
        /*00b4*/ 	.word	0x00000b10


	//   ....[3]....
        /*00b8*/ 	.word	0x00000cd0


	//----- nvinfo : EIATTR_CBANK_PARAM_SIZE
	.align		4
.L_61:
        /*00bc*/ 	.byte	0x03, 0x19
        /*00be*/ 	.short	0x0044


	//----- nvinfo : EIATTR_PARAM_CBANK
	.align		4
        /*00c0*/ 	.byte	0x04, 0x0a
        /*00c2*/ 	.short	(.L_63 - .L_62)
	.align		4
.L_62:
        /*00c4*/ 	.word	index@(.nv.constant0._ZN3x643gpu17m4ri_opt_multiplyEPKmmmS2_mmPmS2_j)
        /*00c8*/ 	.short	0x0380
        /*00ca*/ 	.short	0x0044


	//----- nvinfo : EIATTR_SW_WAR
	.align		4
.L_63:
        /*00cc*/ 	.byte	0x04, 0x36
        /*00ce*/ 	.short	(.L_65 - .L_64)
.L_64:
        /*00d0*/ 	.word	0x00000008
.L_65:


//--------------------- .nv.info._ZN3x643gpu16m4ri_opt_precalcEPKmmPmj --------------------------
	.section	.nv.info._ZN3x643gpu16m4ri_opt_precalcEPKmmPmj,"",@"SHT_CUDA_INFO"
	.sectionflags	@""
	.align	4


	//----- nvinfo : EIATTR_CUDA_API_VERSION
	.align		4
        /*0000*/ 	.byte	0x04, 0x37
        /*0002*/ 	.short	(.L_67 - .L_66)
.L_66:
        /*0004*/ 	.word	0x00000082


	//----- nvinfo : EIATTR_KPARAM_INFO
	.align		4
.L_67:
        /*0008*/ 	.byte	0x04, 0x17
        /*000a*/ 	.short	(.L_69 - .L_68)
.L_68:
        /*000c*/ 	.word	0x00000000
        /*0010*/ 	.short	0x0003
        /*0012*/ 	.short	0x0018
        /*0014*/ 	.byte	0x00, 0xf0, 0x11, 0x00


	//----- nvinfo : EIATTR_KPARAM_INFO
	.align		4
.L_69:
        /*0018*/ 	.byte	0x04, 0x17
        /*001a*/ 	.short	(.L_71 - .L_70)
.L_70:
        /*001c*/ 	.word	0x00000000
        /*0020*/ 	.short	0x0002
        /*0022*/ 	.short	0x0010
        /*0024*/ 	.byte	0x00, 0xf5, 0x21, 0x00


	//----- nvinfo : EIATTR_KPARAM_INFO
	.align		4
.L_71:
        /*0028*/ 	.byte	0x04, 0x17
        /*002a*/ 	.short	(.L_73 - .L_72)
.L_72:
        /*002c*/ 	.word	0x00000000
        /*0030*/ 	.short	0x0001
        /*0032*/ 	.short	0x0008
        /*0034*/ 	.byte	0x00, 0xf0, 0x21, 0x00


	//----- nvinfo : EIATTR_KPARAM_INFO
	.align		4
.L_73:
        /*0038*/ 	.byte	0x04, 0x17
        /*003a*/ 	.short	(.L_75 - .L_74)
.L_74:
        /*003c*/ 	.word	0x00000000
        /*0040*/ 	.short	0x0000
        /*0042*/ 	.short	0x0000
        /*0044*/ 	.byte	0x00, 0xf5, 0x21, 0x00


	//----- nvinfo : EIATTR_SPARSE_MMA_MASK
	.align		4
.L_75:
        /*0048*/ 	.byte	0x03, 0x50
        /*004a*/ 	.short	0x0000


	//----- nvinfo : EIATTR_MAXREG_COUNT
	.align		4
        /*004c*/ 	.byte	0x03, 0x1b
        /*004e*/ 	.short	0x00ff


	//----- nvinfo : EIATTR_MERCURY_ISA_VERSION
	.align		4
        /*0050*/ 	.byte	0x03, 0x5f
        /*0052*/ 	.short	0x0101


	//----- nvinfo : EIATTR_VRC_CTA_INIT_COUNT
	.align		4
        /*0054*/ 	.byte	0x02, 0x4a
	.zero		1
	.zero		1


	//----- nvinfo : EIATTR_EXIT_INSTR_OFFSETS
	.align		4
        /*0058*/ 	.byte	0x04, 0x1c
        /*005a*/ 	.short	(.L_77 - .L_76)


	//   ....[0]....
.L_76:
        /*005c*/ 	.word	0x00000bc0


	//----- nvinfo : EIATTR_CBANK_PARAM_SIZE
	.align		4
.L_77:
        /*0060*/ 	.byte	0x03, 0x19
        /*0062*/ 	.short	0x001c


	//----- nvinfo : EIATTR_PARAM_CBANK
	.align		4
        /*0064*/ 	.byte	0x04, 0x0a
        /*0066*/ 	.short	(.L_79 - .L_78)
	.align		4
.L_78:
        /*0068*/ 	.word	index@(.nv.constant0._ZN3x643gpu16m4ri_opt_precalcEPKmmPmj)
        /*006c*/ 	.short	0x0380
        /*006e*/ 	.short	0x001c


	//----- nvinfo : EIATTR_SW_WAR
	.align		4
.L_79:
        /*0070*/ 	.byte	0x04, 0x36
        /*0072*/ 	.short	(.L_81 - .L_80)
.L_80:
        /*0074*/ 	.word	0x00000008
.L_81:


//--------------------- .nv.info._ZN3x643gpu12mar_multiplyEPKmmmS2_mmPm --------------------------
	.section	.nv.info._ZN3x643gpu12mar_multiplyEPKmmmS2_mmPm,"",@"SHT_CUDA_INFO"
	.sectionflags	@""
	.align	4


	//----- nvinfo : EIATTR_CUDA_API_VERSION
	.align		4
        /*0000*/ 	.byte	0x04, 0x37
        /*0002*/ 	.short	(.L_83 - .L_82)
.L_82:
        /*0004*/ 	.word	0x00000082


	//----- nvinfo : EIATTR_KPARAM_INFO
	.align		4
.L_83:
        /*0008*/ 	.byte	0x04, 0x17
        /*000a*/ 	.short	(.L_85 - .L_84)
.L_84:
        /*000c*/ 	.word	0x00000000
        /*0010*/ 	.short	0x0006
        /*0012*/ 	.short	0x0030
        /*0014*/ 	.byte	0x00, 0xf5, 0x21, 0x00


	//----- nvinfo : EIATTR_KPARAM_INFO
	.align		4
.L_85:
        /*0018*/ 	.byte	0x04, 0x17
        /*001a*/ 	.short	(.L_87 - .L_86)
.L_86:
        /*001c*/ 	.word	0x00000000
        /*0020*/ 	.short	0x0005
        /*0022*/ 	.short	0x0028
        /*0024*/ 	.byte	0x00, 0xf0, 0x21, 0x00


	//----- nvinfo : EIATTR_KPARAM_INFO
	.align		4
.L_87:
        /*0028*/ 	.byte	0x04, 0x17
        /*002a*/ 	.short	(.L_89 - .L_88)
.L_88:
        /*002c*/ 	.word	0x00000000
        /*0030*/ 	.short	0x0004
        /*0032*/ 	.short	0x0020
        /*0034*/ 	.byte	0x00, 0xf0, 0x21, 0x00


	//----- nvinfo : EIATTR_KPARAM_INFO
	.align		4
.L_89:
        /*0038*/ 	.byte	0x04, 0x17
        /*003a*/ 	.short	(.L_91 - .L_90)
.L_90:
        /*003c*/ 	.word	0x00000000
        /*0040*/ 	.short	0x0003
        /*0042*/ 	.short	0x0018
        /*0044*/ 	.byte	0x00, 0xf5, 0x21, 0x00


	//----- nvinfo : EIATTR_KPARAM_INFO
	.align		4
.L_91:
        /*0048*/ 	.byte	0x04, 0x17
        /*004a*/ 	.short	(.L_93 - .L_92)
.L_92:
        /*004c*/ 	.word	0x00000000
        /*0050*/ 	.short	0x0002
        /*0052*/ 	.short	0x0010
        /*0054*/ 	.byte	0x00, 0xf0, 0x21, 0x00


	//----- nvinfo : EIATTR_KPARAM_INFO
	.align		4
.L_93:
        /*0058*/ 	.byte	0x04, 0x17
        /*005a*/ 	.short	(.L_95 - .L_94)
.L_94:
        /*005c*/ 	.word	0x00000000
        /*0060*/ 	.short	0x0001
        /*0062*/ 	.short	0x0008
        /*0064*/ 	.byte	0x00, 0xf0, 0x21, 0x00


	//----- nvinfo : EIATTR_KPARAM_INFO
	.align		4
.L_95:
        /*0068*/ 	.byte	0x04, 0x17
        /*006a*/ 	.short	(.L_97 - .L_96)
.L_96:
        /*006c*/ 	.word	0x00000000
        /*0070*/ 	.short	0x0000
        /*0072*/ 	.short	0x0000
        /*0074*/ 	.byte	0x00, 0xf5, 0x21, 0x00


	//----- nvinfo : EIATTR_SPARSE_MMA_MASK
	.align		4
.L_97:
        /*0078*/ 	.byte	0x03, 0x50
        /*007a*/ 	.short	0x0000


	//----- nvinfo : EIATTR_MAXREG_COUNT
	.align		4
        /*007c*/ 	.byte	0x03, 0x1b
        /*007e*/ 	.short	0x00ff


	//----- nvinfo : EIATTR_MERCURY_ISA_VERSION
	.align		4
        /*0080*/ 	.byte	0x03, 0x5f
        /*0082*/ 	.short	0x0101


	//----- nvinfo : EIATTR_VRC_CTA_INIT_COUNT
	.align		4
        /*0084*/ 	.byte	0x02, 0x4a
	.zero		1
	.zero		1


	//----- nvinfo : EIATTR_EXIT_INSTR_OFFSETS
	.align		4
        /*0088*/ 	.byte	0x04, 0x1c
        /*008a*/ 	.short	(.L_99 - .L_98)


	//   ....[0]....
.L_98:
        /*008c*/ 	.word	0x00000040


	//   ....[1]....
        /*0090*/ 	.word	0x000000b0


	//   ....[2]....
        /*0094*/ 	.word	0x00000f00


	//----- nvinfo : EIATTR_CBANK_PARAM_SIZE
	.align		4
.L_99:
        /*0098*/ 	.byte	0x03, 0x19
        /*009a*/ 	.short	0x0038


	//----- nvinfo : EIATTR_PARAM_CBANK
	.align		4
        /*009c*/ 	.byte	0x04, 0x0a
        /*009e*/ 	.short	(.L_101 - .L_100)
	.align		4
.L_100:
        /*00a0*/ 	.word	index@(.nv.constant0._ZN3x643gpu12mar_multiplyEPKmmmS2_mmPm)
        /*00a4*/ 	.short	0x0380
        /*00a6*/ 	.short	0x0038


	//----- nvinfo : EIATTR_SW_WAR
	.align		4
.L_101:
        /*00a8*/ 	.byte	0x04, 0x36
        /*00aa*/ 	.short	(.L_103 - .L_102)
.L_102:
        /*00ac*/ 	.word	0x00000008
.L_103:


//--------------------- .nv.info._ZN3x643gpu12m4ri_precalcEPmm --------------------------
	.section	.nv.info._ZN3x643gpu12m4ri_precalcEPmm,"",@"SHT_CUDA_INFO"
	.sectionflags	@""
	.align	4


	//----- nvinfo : EIATTR_CUDA_API_VERSION
	.align		4
        /*0000*/ 	.byte	0x04, 0x37
        /*0002*/ 	.short	(.L_105 - .L_104)
.L_104:
        /*0004*/ 	.word	0x00000082


	//----- nvinfo : EIATTR_KPARAM_INFO
	.align		4
.L_105:
        /*0008*/ 	.byte	0x04, 0x17
        /*000a*/ 	.short	(.L_107 - .L_106)
.L_106:
        /*000c*/ 	.word	0x00000000
        /*0010*/ 	.short	0x0001
        /*0012*/ 	.short	0x0008
        /*0014*/ 	.byte	0x00, 0xf0, 0x21, 0x00


	//----- nvinfo : EIATTR_KPARAM_INFO
	.align		4
.L_107:
        /*0018*/ 	.byte	0x04, 0x17
        /*001a*/ 	.short	(.L_109 - .L_108)
.L_108:
        /*001c*/ 	.word	0x00000000
        /*0020*/ 	.short	0x0000
        /*0022*/ 	.short	0x0000
        /*0024*/ 	.byte	0x00, 0xf5, 0x21, 0x00


	//----- nvinfo : EIATTR_SPARSE_MMA_MASK
	.align		4
.L_109:
        /*0028*/ 	.byte	0x03, 0x50
        /*002a*/ 	.short	0x0000


	//----- nvinfo : EIATTR_MAXREG_COUNT
	.align		4
        /*002c*/ 	.byte	0x03, 0x1b
        /*002e*/ 	.short	0x00ff


	//----- nvinfo : EIATTR_MERCURY_ISA_VERSION
	.align		4
        /*0030*/ 	.byte	0x03, 0x5f
        /*0032*/ 	.short	0x0101


	//----- nvinfo : EIATTR_VRC_CTA_INIT_COUNT
	.align		4
        /*0034*/ 	.byte	0x02, 0x4a
	.zero		1
	.zero		1


	//----- nvinfo : EIATTR_EXIT_INSTR_OFFSETS
	.align		4
        /*0038*/ 	.byte	0x04, 0x1c
        /*003a*/ 	.short	(.L_111 - .L_110)


	//   ....[0]....
.L_110:
        /*003c*/ 	.word	0x00000750


	//   ....[1]....
        /*0040*/ 	.word	0x000008a0


	//----- nvinfo : EIATTR_CBANK_PARAM_SIZE
	.align		4
.L_111:
        /*0044*/ 	.byte	0x03, 0x19
        /*0046*/ 	.short	0x0010


	//----- nvinfo : EIATTR_PARAM_CBANK
	.align		4
        /*0048*/ 	.byte	0x04, 0x0a
        /*004a*/ 	.short	(.L_113 - .L_112)
	.align		4
.L_112:
        /*004c*/ 	.word	index@(.nv.constant0._ZN3x643gpu12m4ri_precalcEPmm)
        /*0050*/ 	.short	0x0380
        /*0052*/ 	.short	0x0010


	//----- nvinfo : EIATTR_SW_WAR
	.align		4
.L_113:
        /*0054*/ 	.byte	0x04, 0x36
        /*0056*/ 	.short	(.L_115 - .L_114)
.L_114:
        /*0058*/ 	.word	0x00000008
.L_115:


//--------------------- .nv.info._ZN3x643gpu9transposeEPmPKmmm --------------------------
	.section	.nv.info._ZN3x643gpu9transposeEPmPKmmm,"",@"SHT_CUDA_INFO"
	.sectionflags	@""
	.align	4


	//----- nvinfo : EIATTR_CUDA_API_VERSION
	.align		4
        /*0000*/ 	.byte	0x04, 0x37
        /*0002*/ 	.short	(.L_117 - .L_116)
.L_116:
        /*0004*/ 	.word	0x00000082


	//----- nvinfo : EIATTR_KPARAM_INFO
	.align		4
.L_117:
        /*0008*/ 	.byte	0x04, 0x17
        /*000a*/ 	.short	(.L_119 - .L_118)
.L_118:
        /*000c*/ 	.word	0x00000000
        /*0010*/ 	.short	0x0003
        /*0012*/ 	.short	0x0018
        /*0014*/ 	.byte	0x00, 0xf0, 0x21, 0x00


	//----- nvinfo : EIATTR_KPARAM_INFO
	.align		4
.L_119:
        /*0018*/ 	.byte	0x04, 0x17
        /*001a*/ 	.short	(.L_121 - .L_120)
.L_120:
        /*001c*/ 	.word	0x00000000
        /*0020*/ 	.short	0x0002
        /*0022*/ 	.short	0x0010
        /*0024*/ 	.byte	0x00, 0xf0, 0x21, 0x00


	//----- nvinfo : EIATTR_KPARAM_INFO
	.align		4
.L_121:
        /*0028*/ 	.byte	0x04, 0x17
        /*002a*/ 	.short	(.L_123 - .L_122)
.L_122:
        /*002c*/ 	.word	0x00000000
        /*0030*/ 	.short	0x0001
        /*0032*/ 	.short	0x0008
        /*0034*/ 	.byte	0x00, 0xf5, 0x21, 0x00


	//----- nvinfo : EIATTR_KPARAM_INFO
	.align		4
.L_123:
        /*0038*/ 	.byte	0x04, 0x17
        /*003a*/ 	.short	(.L_125 - .L_124)
.L_124:
        /*003c*/ 	.word	0x00000000
        /*0040*/ 	.short	0x0000
        /*0042*/ 	.short	0x0000
        /*0044*/ 	.byte	0x00, 0xf5, 0x21, 0x00


	//----- nvinfo : EIATTR_SPARSE_MMA_MASK
	.align		4
.L_125:
        /*0048*/ 	.byte	0x03, 0x50
        /*004a*/ 	.short	0x0000


	//----- nvinfo : EIATTR_MAXREG_COUNT
	.align		4
        /*004c*/ 	.byte	0x03, 0x1b
        /*004e*/ 	.short	0x00ff


	//----- nvinfo : EIATTR_MERCURY_ISA_VERSION
	.align		4
        /*0050*/ 	.byte	0x03, 0x5f
        /*0052*/ 	.short	0x0101


	//----- nvinfo : EIATTR_VRC_CTA_INIT_COUNT
	.align		4
        /*0054*/ 	.byte	0x02, 0x4a
	.zero		1
	.zero		1


	//----- nvinfo : EIATTR_EXIT_INSTR_OFFSETS
	.align		4
        /*0058*/ 	.byte	0x04, 0x1c
        /*005a*/ 	.short	(.L_127 - .L_126)


	//   ....[0]....
.L_126:
        /*005c*/ 	.word	0x00000040


	//   ....[1]....
        /*0060*/ 	.word	0x00000420


	//----- nvinfo : EIATTR_CBANK_PARAM_SIZE
	.align		4
.L_127:
        /*0064*/ 	.byte	0x03, 0x19
        /*0066*/ 	.short	0x0020


	//----- nvinfo : EIATTR_PARAM_CBANK
	.align		4
        /*0068*/ 	.byte	0x04, 0x0a
        /*006a*/ 	.short	(.L_129 - .L_128)
	.align		4
.L_128:
        /*006c*/ 	.word	index@(.nv.constant0._ZN3x643gpu9transposeEPmPKmmm)
        /*0070*/ 	.short	0x0380
        /*0072*/ 	.short	0x0020


	//----- nvinfo : EIATTR_SW_WAR
	.align		4
.L_129:
        /*0074*/ 	.byte	0x04, 0x36
        /*0076*/ 	.short	(.L_131 - .L_130)
.L_130:
        /*0078*/ 	.word	0x00000008
.L_131:


//--------------------- .nv.info._ZN3x643gpu13m4ri_multiplyEPKmmmS2_mmPmS2_j --------------------------
	.section	.nv.info._ZN3x643gpu13m4ri_multiplyEPKmmmS2_mmPmS2_j,"",@"SHT_CUDA_INFO"
	.sectionflags	@""
	.align	4


	//----- nvinfo : EIATTR_CUDA_API_VERSION
	.align		4
        /*0000*/ 	.byte	0x04, 0x37
        /*0002*/ 	.short	(.L_133 - .L_132)
.L_132:
        /*0004*/ 	.word	0x00000082


	//----- nvinfo : EIATTR_KPARAM_INFO
	.align		4
.L_133:
        /*0008*/ 	.byte	0x04, 0x17
        /*000a*/ 	.short	(.L_135 - .L_134)
.L_134:
        /*000c*/ 	.word	0x00000000
        /*0010*/ 	.short	0x0008
        /*0012*/ 	.short	0x0040
        /*0014*/ 	.byte	0x00, 0xf0, 0x11, 0x00


	//----- nvinfo : EIATTR_KPARAM_INFO
	.align		4
.L_135:
        /*0018*/ 	.byte	0x04, 0x17
        /*001a*/ 	.short	(.L_137 - .L_136)
.L_136:
        /*001c*/ 	.word	0x00000000
        /*0020*/ 	.short	0x0007
        /*0022*/ 	.short	0x0038
        /*0024*/ 	.byte	0x00, 0xf5, 0x21, 0x00


	//----- nvinfo : EIATTR_KPARAM_INFO
	.align		4
.L_137:
        /*0028*/ 	.byte	0x04, 0x17
        /*002a*/ 	.short	(.L_139 - .L_138)
.L_138:
        /*002c*/ 	.word	0x00000000
        /*0030*/ 	.short	0x0006
        /*0032*/ 	.short	0x0030
        /*0034*/ 	.byte	0x00, 0xf5, 0x21, 0x00


	//----- nvinfo : EIATTR_KPARAM_INFO
	.align		4
.L_139:
        /*0038*/ 	.byte	0x04, 0x17
        /*003a*/ 	.short	(.L_141 - .L_140)
.L_140:
        /*003c*/ 	.word	0x00000000
        /*0040*/ 	.short	0x0005
        /*0042*/ 	.short	0x0028
        /*0044*/ 	.byte	0x00, 0xf0, 0x21, 0x00


	//----- nvinfo : EIATTR_KPARAM_INFO
	.align		4
.L_141:
        /*0048*/ 	.byte	0x04, 0x17
        /*004a*/ 	.short	(.L_143 - .L_142)
.L_142:
        /*004c*/ 	.word	0x00000000
        /*0050*/ 	.short	0x0004
        /*0052*/ 	.short	0x0020
        /*0054*/ 	.byte	0x00, 0xf0, 0x21, 0x00


	//----- nvinfo : EIATTR_KPARAM_INFO
	.align		4
.L_143:
        /*0058*/ 	.byte	0x04, 0x17
        /*005a*/ 	.short	(.L_145 - .L_144)
.L_144:
        /*005c*/ 	.word	0x00000000
        /*0060*/ 	.short	0x0003
        /*0062*/ 	.short	0x0018
        /*0064*/ 	.byte	0x00, 0xf5, 0x21, 0x00


	//----- nvinfo : EIATTR_KPARAM_INFO
	.align		4
.L_145:
        /*0068*/ 	.byte	0x04, 0x17
        /*006a*/ 	.short	(.L_147 - .L_146)
.L_146:
        /*006c*/ 	.word	0x00000000
        /*0070*/ 	.short	0x0002
        /*0072*/ 	.short	0x0010
        /*0074*/ 	.byte	0x00, 0xf0, 0x21, 0x00


	//----- nvinfo : EIATTR_KPARAM_INFO
	.align		4
.L_147:
        /*0078*/ 	.byte	0x04, 0x17
        /*007a*/ 	.short	(.L_149 - .L_148)
.L_148:
        /*007c*/ 	.word	0x00000000
        /*0080*/ 	.short	0x0001
        /*0082*/ 	.short	0x0008
        /*0084*/ 	.byte	0x00, 0xf0, 0x21, 0x00


	//----- nvinfo : EIATTR_KPARAM_INFO
	.align		4
.L_149:
        /*0088*/ 	.byte	0x04, 0x17
        /*008a*/ 	.short	(.L_151 - .L_150)
.L_150:
        /*008c*/ 	.word	0x00000000
        /*0090*/ 	.short	0x0000
        /*0092*/ 	.short	0x0000
        /*0094*/ 	.byte	0x00, 0xf5, 0x21, 0x00


	//----- nvinfo : EIATTR_SPARSE_MMA_MASK
	.align		4
.L_151:
        /*0098*/ 	.byte	0x03, 0x50
        /*009a*/ 	.short	0x0000


	//----- nvinfo : EIATTR_MAXREG_COUNT
	.align		4
        /*009c*/ 	.byte	0x03, 0x1b
        /*009e*/ 	.short	0x00ff


	//----- nvinfo : EIATTR_NUM_BARRIERS
	.align		4
        /*00a0*/ 	.byte	0x02, 0x4c
        /*00a2*/ 	.byte	0x01
	.zero		1


	//----- nvinfo : EIATTR_MERCURY_ISA_VERSION
	.align		4
        /*00a4*/ 	.byte	0x03, 0x5f
        /*00a6*/ 	.short	0x0101


	//----- nvinfo : EIATTR_VRC_CTA_INIT_COUNT
	.align		4
        /*00a8*/ 	.byte	0x02, 0x4a
	.zero		1
	.zero		1


	//----- nvinfo : EIATTR_EXIT_INSTR_OFFSETS
	.align		4
        /*00ac*/ 	.byte	0x04, 0x1c
        /*00ae*/ 	.short	(.L_153 - .L_152)


	//   ....[0]....
.L_152:
        /*00b0*/ 	.word	0x000008d0


	//   ....[1]....
        /*00b4*/ 	.word	0x00001060


	//   ....[2]....
        /*00b8*/ 	.word	0x00001260


	//----- nvinfo : EIATTR_CRS_STACK_SIZE
	.align		4
.L_153:
        /*00bc*/ 	.byte	0x04, 0x1e
        /*00be*/ 	.short	(.L_155 - .L_154)
.L_154:
        /*00c0*/ 	.word	0x00000000


	//----- nvinfo : EIATTR_CBANK_PARAM_SIZE
	.align		4
.L_155:
        /*00c4*/ 	.byte	0x03, 0x19
        /*00c6*/ 	.short	0x0044


	//----- nvinfo : EIATTR_PARAM_CBANK
	.align		4
        /*00c8*/ 	.byte	0x04, 0x0a
        /*00ca*/ 	.short	(.L_157 - .L_156)
	.align		4
.L_156:
        /*00cc*/ 	.word	index@(.nv.constant0._ZN3x643gpu13m4ri_multiplyEPKmmmS2_mmPmS2_j)
        /*00d0*/ 	.short	0x0380
        /*00d2*/ 	.short	0x0044


	//----- nvinfo : EIATTR_SW_WAR
	.align		4
.L_157:
        /*00d4*/ 	.byte	0x04, 0x36
        /*00d6*/ 	.short	(.L_159 - .L_158)
.L_158:
        /*00d8*/ 	.word	0x00000008
.L_159:


//--------------------- .nv.callgraph             --------------------------
	.section	.nv.callgraph,"",@"SHT_CUDA_CALLGRAPH"
	.align	4
	.sectionentsize	8
	.align		4
        /*0000*/ 	.word	0x00000000
	.align		4
        /*0004*/ 	.word	0xffffffff
	.align		4
        /*0008*/ 	.word	0x00000000
	.align		4
        /*000c*/ 	.word	0xfffffffe
	.align		4
        /*0010*/ 	.word	0x00000000
	.align		4
        /*0014*/ 	.word	0xfffffffd
	.align		4
        /*0018*/ 	.word	0x00000000
	.align		4
        /*001c*/ 	.word	0xfffffffc


//--------------------- .text._ZN3x643gpu17m4ri_opt_multiplyEPKmmmS2_mmPmS2_j --------------------------
	.section	.text._ZN3x643gpu17m4ri_opt_multiplyEPKmmmS2_mmPmS2_j,"ax",@progbits
	.align	128
        .global         _ZN3x643gpu17m4ri_opt_multiplyEPKmmmS2_mmPmS2_j
        .type           _ZN3x643gpu17m4ri_opt_multiplyEPKmmmS2_mmPmS2_j,@function
        .size           _ZN3x643gpu17m4ri_opt_multiplyEPKmmmS2_mmPmS2_j,(.L_x_36 - _ZN3x643gpu17m4ri_opt_multiplyEPKmmmS2_mmPmS2_j)
        .other          _ZN3x643gpu17m4ri_opt_multiplyEPKmmmS2_mmPmS2_j,@"STO_CUDA_ENTRY STV_DEFAULT"
_ZN3x643gpu17m4ri_opt_multiplyEPKmmmS2_mmPmS2_j:
.text._ZN3x643gpu17m4ri_opt_multiplyEPKmmmS2_mmPmS2_j:
[----:B------:R-:W-:Y:S08]  /*0000*/  LDC R1, c[0x0][0x37c] ;  /* 0x0000df00ff017b82 */ /* 0x000ff00000000800 */
[----:B------:R-:W0:Y:S02]  /*0010*/  LDC.64 R2, c[0x0][0x388] ;  /* 0x0000e200ff027b82 */ /* 0x000e240000000a00 */
[----:B0-----:R-:W-:-:S04]  /*0020*/  ISETP.GE.U32.AND P0, PT, R2, 0x4, PT ;  /* 0x000000040200780c */ /* 0x001fc80003f06070 */
[----:B------:R-:W-:-:S13]  /*0030*/  ISETP.GE.U32.AND.EX P0, PT, R3, RZ, PT, P0 ;  /* 0x000000ff0300720c */ /* 0x000fda0003f06100 */
[----:B------:R-:W-:Y:S05]  /*0040*/  @!P0 EXIT ;  /* 0x000000000000894d */ /* 0x000fea0003800000 */
[----:B------:R-:W0:Y:S01]  /*0050*/  S2R R0, SR_TID.X ;  /* 0x0000000000007919 */ /* 0x000e220000002100 */
[----:B------:R-:W0:Y:S01]  /*0060*/  S2UR UR4, SR_CTAID.X ;  /* 0x00000000000479c3 */ /* 0x000e220000002500 */
[----:B------:R-:W1:Y:S01]  /*0070*/  LDCU.64 UR6, c[0x0][0x390] ;  /* 0x00007200ff0677ac */ /* 0x000e620008000a00 */
[--C-:B------:R-:W-:Y:S02]  /*0080*/  SHF.R.U64 R22, R2, 0x2, R3.reuse ;  /* 0x0000000202167819 */ /* 0x100fe40000001203 */
[----:B------:R-:W-:Y:S02]  /*0090*/  CS2R R10, SRZ ;  /* 0x00000000000a7805 */ /* 0x000fe4000001ff00 */
[----:B------:R-:W-:Y:S02]  /*00a0*/  SHF.R.U32.HI R3, RZ, 0x2, R3 ;  /* 0x00000002ff037819 */ /* 0x000fe40000011603 */
[----:B------:R-:W0:Y:S08]  /*00b0*/  LDC R7, c[0x0][0x360] ;  /* 0x0000d800ff077b82 */ /* 0x000e300000000800 */
[----:B------:R-:W2:Y:S01]  /*00c0*/  LDC R9, c[0x0][0x3c0] ;  /* 0x0000f000ff097b82 */ /* 0x000ea20000000800 */
[----:B0-----:R-:W-:Y:S01]  /*00d0*/  IMAD R7, R7, UR4, R0 ;  /* 0x0000000407077c24 */ /* 0x001fe2000f8e0200 */
[----:B------:R-:W0:Y:S03]  /*00e0*/  LDCU.64 UR4, c[0x0][0x3b0] ;  /* 0x00007600ff0477ac */ /* 0x000e260008000a00 */
[----:B-1----:R-:W-:-:S04]  /*00f0*/  IMAD.WIDE.U32 R4, R7, UR6, RZ ;  /* 0x0000000607047c25 */ /* 0x002fc8000f8e00ff */
[----:B------:R-:W-:Y:S01]  /*0100*/  IMAD R7, R7, UR7, R5 ;  /* 0x0000000707077c24 */ /* 0x000fe2000f8e0205 */
[----:B------:R-:W-:Y:S01]  /*0110*/  IADD3 R5, P2, PT, R22, -0x1, RZ ;  /* 0xffffffff16057810 */ /* 0x000fe20007f5e0ff */
[----:B------:R-:W1:Y:S03]  /*0120*/  LDCU.64 UR6, c[0x0][0x358] ;  /* 0x00006b00ff0677ac */ /* 0x000e660008000a00 */
[--C-:B------:R-:W-:Y:S02]  /*0130*/  SHF.R.U64 R0, R4, 0x6, R7.reuse ;  /* 0x0000000604007819 */ /* 0x100fe40000001207 */
[----:B------:R-:W-:Y:S02]  /*0140*/  SHF.R.U32.HI R23, RZ, 0x6, R7 ;  /* 0x00000006ff177819 */ /* 0x000fe40000011607 */
[----:B------:R-:W-:Y:S02]  /*0150*/  ISETP.GE.U32.AND P0, PT, R5, 0x3, PT ;  /* 0x000000030500780c */ /* 0x000fe40003f06070 */
[----:B------:R-:W-:-:S02]  /*0160*/  IADD3.X R7, PT, PT, R3, -0x1, RZ, P2, !PT ;  /* 0xffffffff03077810 */ /* 0x000fc400017fe4ff */
[----:B--2---:R-:W-:Y:S02]  /*0170*/  LEA R5, P1, R9, R0, 0x1 ;  /* 0x0000000009057211 */ /* 0x004fe400078208ff */
[----:B------:R-:W-:-:S03]  /*0180*/  ISETP.GE.U32.AND.EX P0, PT, R7, RZ, PT, P0 ;  /* 0x000000ff0700720c */ /* 0x000fc60003f06100 */
[----:B------:R-:W-:Y:S01]  /*0190*/  IMAD.X R6, RZ, RZ, R23, P1 ;  /* 0x000000ffff067224 */ /* 0x000fe200008e0617 */
[----:B0-----:R-:W-:-:S04]  /*01a0*/  LEA R4, P1, R5, UR4, 0x3 ;  /* 0x0000000405047c11 */ /* 0x001fc8000f8218ff */
[----:B------:R-:W-:-:S05]  /*01b0*/  LEA.HI.X R5, R5, UR5, R6, 0x3, P1 ;  /* 0x0000000505057c11 */ /* 0x000fca00088f1c06 */
[----:B-1----:R-:W-:Y:S05]  /*01c0*/  @!P0 BRA `(.L_x_0) ;  /* 0x0000000400588947 */ /* 0x002fea0003800000 */
[----:B------:R0:W5:Y:S01]  /*01d0*/  LDG.E.64 R10, desc[UR6][R4.64] ;  /* 0x00000006040a7981 */ /* 0x000162000c1e1b00 */
[----:B------:R-:W1:Y:S03]  /*01e0*/  LDCU.64 UR4, c[0x0][0x3b8] ;  /* 0x00007700ff0477ac */ /* 0x000e660008000a00 */
[----:B------:R0:W5:Y:S01]  /*01f0*/  LDG.E.64 R12, desc[UR6][R4.64+0x8] ;  /* 0x00000806040c7981 */ /* 0x000162000c1e1b00 */
[----:B------:R-:W-:Y:S01]  /*0200*/  CS2R R26, SRZ ;  /* 0x00000000001a7805 */ /* 0x000fe2000001ff00 */
[----:B------:R-:W2:Y:S01]  /*0210*/  LDCU.64 UR8, c[0x0][0x380] ;  /* 0x00007000ff0877ac */ /* 0x000ea20008000a00 */
[----:B-1----:R-:W-:-:S04]  /*0220*/  UIADD3 UR4, UP0, UPT, UR4, 0x308, URZ ;  /* 0x0000030804047890 */ /* 0x002fc8000ff1e0ff */
[----:B------:R-:W-:Y:S02]  /*0230*/  UIADD3.X UR5, UPT, UPT, URZ, UR5, URZ, UP0, !UPT ;  /* 0x00000005ff057290 */ /* 0x000fe400087fe4ff */
[----:B------:R-:W-:-:S04]  /*0240*/  IMAD.U32 R14, RZ, RZ, UR4 ;  /* 0x00000004ff0e7e24 */ /* 0x000fc8000f8e00ff */
[----:B------:R-:W-:Y:S01]  /*0250*/  IMAD.U32 R15, RZ, RZ, UR5 ;  /* 0x00000005ff0f7e24 */ /* 0x000fe2000f8e00ff */
[----:B0-2---:R-:W-:-:S06]  /*0260*/  UMOV UR5, 0xc ;  /* 0x0000000c00057882 */ /* 0x005fcc0000000000 */
.L_x_1:
[----:B------:R-:W-:-:S04]  /*0270*/  SHF.R.U64 R7, R26, 0x4, R27 ;  /* 0x000000041a077819 */ /* 0x000fc8000000121b */
[----:B------:R-:W-:-:S04]  /*0280*/  IADD3 R7, P0, PT, R7, R0, RZ ;  /* 0x0000000007077210 */ /* 0x000fc80007f1e0ff */
[----:B------:R-:W-:Y:S02]  /*0290*/  LEA.HI.X R8, R27, R23, RZ, 0x1c, P0 ;  /* 0x000000171b087211 */ /* 0x000fe400000fe4ff */
[----:B------:R-:W-:-:S04]  /*02a0*/  LEA R6, P0, R7, UR8, 0x3 ;  /* 0x0000000807067c11 */ /* 0x000fc8000f8018ff */
[----:B------:R-:W-:-:S05]  /*02b0*/  LEA.HI.X R7, R7, UR9, R8, 0x3, P0 ;  /* 0x0000000907077c11 */ /* 0x000fca00080f1c08 */
[----:B------:R-:W2:Y:S01]  /*02c0*/  LDG.E.64 R8, desc[UR6][R6.64] ;  /* 0x0000000606087981 */ /* 0x000ea2000c1e1b00 */
[----:B------:R-:W-:-:S04]  /*02d0*/  UIADD3 UR4, UPT, UPT, UR5, -0xc, URZ ;  /* 0xfffffff405047890 */ /* 0x000fc8000fffe0ff */
[----:B------:R-:W-:-:S06]  /*02e0*/  ULOP3.LUT UR4, UR4, 0x30, URZ, 0xc0, !UPT ;  /* 0x0000003004047892 */ /* 0x000fcc000f8ec0ff */
[----:B--2---:R-:W-:Y:S01]  /*02f0*/  SHF.R.U64 R17, R8, UR4, R9 ;  /* 0x0000000408117c19 */ /* 0x004fe20008001209 */
[----:B------:R-:W-:Y:S02]  /*0300*/  IMAD.MOV.U32 R8, RZ, RZ, R14 ;  /* 0x000000ffff087224 */ /* 0x000fe400078e000e */
[----:B------:R-:W-:Y:S01]  /*0310*/  IMAD.MOV.U32 R9, RZ, RZ, R15 ;  /* 0x000000ffff097224 */ /* 0x000fe200078e000f */
[----:B------:R-:W-:-:S05]  /*0320*/  LOP3.LUT R17, R17, 0xf, RZ, 0xc0, !PT ;  /* 0x0000000f11117812 */ /* 0x000fca00078ec0ff */
[----:B------:R-:W-:-:S05]  /*0330*/  IMAD.WIDE.U32 R16, R17, 0x10, R8 ;  /* 0x0000001011107825 */ /* 0x000fca00078e0008 */
[----:B------:R-:W2:Y:S02]  /*0340*/  LDG.E.64 R14, desc[UR6][R16.64+-0x308] ;  /* 0xfffcf806100e7981 */ /* 0x000ea4000c1e1b00 */
[----:B--2--5:R-:W-:Y:S02]  /*0350*/  LOP3.LUT R10, R10, R14, RZ, 0x3c, !PT ;  /* 0x0000000e0a0a7212 */ /* 0x024fe400078e3cff */
[----:B------:R-:W-:-:S05]  /*0360*/  LOP3.LUT R11, R11, R15, RZ, 0x3c, !PT ;  /* 0x0000000f0b0b7212 */ /* 0x000fca00078e3cff */
[----:B------:R-:W-:Y:S04]  /*0370*/  STG.E.64 desc[UR6][R4.64], R10 ;  /* 0x0000000a04007986 */ /* 0x000fe8000c101b06 */
[----:B------:R-:W2:Y:S01]  /*0380*/  LDG.E.64 R14, desc[UR6][R16.64+-0x300] ;  /* 0xfffd0006100e7981 */ /* 0x000ea2000c1e1b00 */
[----:B------:R-:W-:Y:S01]  /*0390*/  UIADD3 UR4, UPT, UPT, UR5, -0x8, URZ ;  /* 0xfffffff805047890 */ /* 0x000fe2000fffe0ff */
[----:B--2---:R-:W-:Y:S02]  /*03a0*/  LOP3.LUT R12, R12, R14, RZ, 0x3c, !PT ;  /* 0x0000000e0c0c7212 */ /* 0x004fe400078e3cff */
[----:B------:R-:W-:-:S05]  /*03b0*/  LOP3.LUT R13, R13, R15, RZ, 0x3c, !PT ;  /* 0x0000000f0d0d7212 */ /* 0x000fca00078e3cff */
[----:B------:R-:W-:Y:S04]  /*03c0*/  STG.E.64 desc[UR6][R4.64+0x8], R12 ;  /* 0x0000080c04007986 */ /* 0x000fe8000c101b06 */
[----:B------:R-:W2:Y:S01]  /*03d0*/  LDG.E.64 R14, desc[UR6][R6.64] ;  /* 0x00000006060e7981 */ /* 0x000ea2000c1e1b00 */
[----:B------:R-:W-:-:S06]  /*03e0*/  ULOP3.LUT UR4, UR4, 0x34, URZ, 0xc0, !UPT ;  /* 0x0000003404047892 */ /* 0x000fcc000f8ec0ff */
[----:B--2---:R-:W-:-:S04]  /*03f0*/  SHF.R.U64 R29, R14, UR4, R15 ;  /* 0x000000040e1d7c19 */ /* 0x004fc8000800120f */
[----:B------:R-:W-:-:S05]  /*0400*/  LOP3.LUT R29, R29, 0xf, RZ, 0xc0, !PT ;  /* 0x0000000f1d1d7812 */ /* 0x000fca00078ec0ff */
[----:B------:R-:W-:-:S05]  /*0410*/  IMAD.WIDE.U32 R28, R29, 0x10, R8 ;  /* 0x000000101d1c7825 */ /* 0x000fca00078e0008 */
[----:B------:R-:W2:Y:S02]  /*0420*/  LDG.E.64 R14, desc[UR6][R28.64+-0x208] ;  /* 0xfffdf8061c0e7981 */ /* 0x000ea4000c1e1b00 */
[----:B--2---:R-:W-:Y:S02]  /*0430*/  LOP3.LUT R20, R10, R14, RZ, 0x3c, !PT ;  /* 0x0000000e0a147212 */ /* 0x004fe400078e3cff */
[----:B------:R-:W-:-:S05]  /*0440*/  LOP3.LUT R21, R11, R15, RZ, 0x3c, !PT ;  /* 0x0000000f0b157212 */ /* 0x000fca00078e3cff */
[----:B------:R0:W-:Y:S04]  /*0450*/  STG.E.64 desc[UR6][R4.64], R20 ;  /* 0x0000001404007986 */ /* 0x0001e8000c101b06 */
        /* <DEDUP_REMOVED lines=10> */
[----:B0-----:R-:W2:Y:S02]  /*0500*/  LDG.E.64 R20, desc[UR6][R18.64+-0x108] ;  /* 0xfffef80612147981 */ /* 0x001ea4000c1e1b00 */
[----:B--2---:R-:W-:Y:S02]  /*0510*/  LOP3.LUT R10, R20, R10, R14, 0x96, !PT ;  /* 0x0000000a140a7212 */ /* 0x004fe400078e960e */
[----:B------:R-:W-:-:S05]  /*0520*/  LOP3.LUT R11, R21, R11, R15, 0x96, !PT ;  /* 0x0000000b150b7212 */ /* 0x000fca00078e960f */
[----:B------:R0:W-:Y:S04]  /*0530*/  STG.E.64 desc[UR6][R4.64], R10 ;  /* 0x0000000a04007986 */ /* 0x0001e8000c101b06 */
[----:B------:R-:W2:Y:S02]  /*0540*/  LDG.E.64 R14, desc[UR6][R18.64+-0x100] ;  /* 0xffff0006120e7981 */ /* 0x000ea4000c1e1b00 */
[----:B--2---:R-:W-:Y:S02]  /*0550*/  LOP3.LUT R12, R14, R12, R16, 0x96, !PT ;  /* 0x0000000c0e0c7212 */ /* 0x004fe400078e9610 */
[----:B------:R-:W-:-:S05]  /*0560*/  LOP3.LUT R13, R15, R13, R17, 0x96, !PT ;  /* 0x0000000d0f0d7212 */ /* 0x000fca00078e9611 */
[----:B------:R1:W-:Y:S04]  /*0570*/  STG.E.64 desc[UR6][R4.64+0x8], R12 ;  /* 0x0000080c04007986 */ /* 0x0003e8000c101b06 */
[----:B------:R-:W2:Y:S01]  /*0580*/  LDG.E.64 R6, desc[UR6][R6.64] ;  /* 0x0000000606067981 */ /* 0x000ea2000c1e1b00 */
[----:B------:R-:W-:-:S06]  /*0590*/  ULOP3.LUT UR4, UR5, 0x3c, URZ, 0xc0, !UPT ;  /* 0x0000003c05047892 */ /* 0x000fcc000f8ec0ff */
[----:B--2---:R-:W-:-:S04]  /*05a0*/  SHF.R.U64 R15, R6, UR4, R7 ;  /* 0x00000004060f7c19 */ /* 0x004fc80008001207 */
[----:B------:R-:W-:-:S05]  /*05b0*/  LOP3.LUT R15, R15, 0xf, RZ, 0xc0, !PT ;  /* 0x0000000f0f0f7812 */ /* 0x000fca00078ec0ff */
[----:B------:R-:W-:-:S05]  /*05c0*/  IMAD.WIDE.U32 R14, R15, 0x10, R8 ;  /* 0x000000100f0e7825 */ /* 0x000fca00078e0008 */
[----:B------:R-:W0:Y:S02]  /*05d0*/  LDG.E.64 R16, desc[UR6][R14.64+-0x8] ;  /* 0xfffff8060e107981 */ /* 0x000e24000c1e1b00 */
[----:B0-----:R-:W-:Y:S02]  /*05e0*/  LOP3.LUT R10, R10, R16, RZ, 0x3c, !PT ;  /* 0x000000100a0a7212 */ /* 0x001fe400078e3cff */
[----:B------:R-:W-:-:S05]  /*05f0*/  LOP3.LUT R11, R11, R17, RZ, 0x3c, !PT ;  /* 0x000000110b0b7212 */ /* 0x000fca00078e3cff */
[----:B------:R0:W-:Y:S04]  /*0600*/  STG.E.64 desc[UR6][R4.64], R10 ;  /* 0x0000000a04007986 */ /* 0x0001e8000c101b06 */
[----:B------:R-:W1:Y:S01]  /*0610*/  LDG.E.64 R16, desc[UR6][R14.64] ;  /* 0x000000060e107981 */ /* 0x000e62000c1e1b00 */
[----:B------:R-:W-:Y:S01]  /*0620*/  LOP3.LUT R7, R22, 0xfffffffc, RZ, 0xc0, !PT ;  /* 0xfffffffc16077812 */ /* 0x000fe200078ec0ff */
[----:B------:R-:W-:Y:S01]  /*0630*/  UIADD3 UR5, UPT, UPT, UR5, 0x10, URZ ;  /* 0x0000001005057890 */ /* 0x000fe2000fffe0ff */
[----:B------:R-:W-:-:S04]  /*0640*/  IADD3 R26, P0, PT, R26, 0x4, RZ ;  /* 0x000000041a1a7810 */ /* 0x000fc80007f1e0ff */
[----:B------:R-:W-:Y:S01]  /*0650*/  IADD3 R6, P1, PT, R26, -R7, RZ ;  /* 0x800000071a067210 */ /* 0x000fe20007f3e0ff */
[----:B------:R-:W-:-:S03]  /*0660*/  IMAD.X R27, RZ, RZ, R27, P0 ;  /* 0x000000ffff1b7224 */ /* 0x000fc600000e061b */
[----:B------:R-:W-:Y:S02]  /*0670*/  ISETP.NE.U32.AND P0, PT, R6, RZ, PT ;  /* 0x000000ff0600720c */ /* 0x000fe40003f05070 */
[----:B-1----:R-:W-:Y:S02]  /*0680*/  LOP3.LUT R12, R12, R16, RZ, 0x3c, !PT ;  /* 0x000000100c0c7212 */ /* 0x002fe400078e3cff */
[----:B------:R-:W-:Y:S02]  /*0690*/  LOP3.LUT R16, R3, 0x3fffffff, RZ, 0xc0, !PT ;  /* 0x3fffffff03107812 */ /* 0x000fe400078ec0ff */
[----:B------:R-:W-:-:S03]  /*06a0*/  LOP3.LUT R13, R13, R17, RZ, 0x3c, !PT ;  /* 0x000000110d0d7212 */ /* 0x000fc600078e3cff */
[----:B------:R-:W-:Y:S01]  /*06b0*/  IMAD.X R6, R27, 0x1, ~R16, P1 ;  /* 0x000000011b067824 */ /* 0x000fe200008e0e10 */
[----:B------:R-:W-:Y:S01]  /*06c0*/  IADD3 R14, P1, PT, R8, 0x400, RZ ;  /* 0x00000400080e7810 */ /* 0x000fe20007f3e0ff */
[----:B------:R0:W-:Y:S03]  /*06d0*/  STG.E.64 desc[UR6][R4.64+0x8], R12 ;  /* 0x0000080c04007986 */ /* 0x0001e6000c101b06 */
[----:B------:R-:W-:Y:S01]  /*06e0*/  ISETP.NE.AND.EX P0, PT, R6, RZ, PT, P0 ;  /* 0x000000ff0600720c */ /* 0x000fe20003f05300 */
[----:B------:R-:W-:-:S12]  /*06f0*/  IMAD.X R15, RZ, RZ, R9, P1 ;  /* 0x000000ffff0f7224 */ /* 0x000fd800008e0609 */
[----:B0-----:R-:W-:Y:S05]  /*0700*/  @P0 BRA `(.L_x_1) ;  /* 0xfffffff800d80947 */ /* 0x001fea000383ffff */
[----:B------:R-:W-:Y:S02]  /*0710*/  IMAD.MOV.U32 R11, RZ, RZ, R7 ;  /* 0x000000ffff0b7224 */ /* 0x000fe400078e0007 */
[----:B------:R-:W-:-:S07]  /*0720*/  IMAD.MOV.U32 R10, RZ, RZ, R16 ;  /* 0x000000ffff0a7224 */ /* 0x000fce00078e0010 */
.L_x_0:
[----:B------:R-:W-:-:S04]  /*0730*/  LOP3.LUT R22, R22, 0x3, RZ, 0xc0, !PT ;  /* 0x0000000316167812 */ /* 0x000fc800078ec0ff */
[----:B------:R-:W-:-:S04]  /*0740*/  ISETP.NE.U32.AND P0, PT, R22, RZ, PT ;  /* 0x000000ff1600720c */ /* 0x000fc80003f05070 */
[----:B------:R-:W-:-:S13]  /*0750*/  ISETP.NE.AND.EX P0, PT, RZ, RZ, PT, P0 ;  /* 0x000000ffff00720c */ /* 0x000fda0003f05300 */
[----:B------:R-:W-:Y:S05]  /*0760*/  @!P0 EXIT ;  /* 0x000000000000894d */ /* 0x000fea0003800000 */
[----:B------:R-:W-:Y:S02]  /*0770*/  ISETP.NE.U32.AND P0, PT, R22, 0x1, PT ;  /* 0x000000011600780c */ /* 0x000fe40003f05070 */
[----:B------:R-:W-:Y:S02]  /*0780*/  LOP3.LUT P1, RZ, R2, 0x4, RZ, 0xc0, !PT ;  /* 0x0000000402ff7812 */ /* 0x000fe4000782c0ff */
[----:B------:R-:W-:-:S13]  /*0790*/  ISETP.NE.AND.EX P0, PT, RZ, RZ, PT, P0 ;  /* 0x000000ffff00720c */ /* 0x000fda0003f05300 */
[----:B------:R-:W-:Y:S05]  /*07a0*/  @!P0 BRA `(.L_x_2) ;  /* 0x0000000000d88947 */ /* 0x000fea0003800000 */
[----:B------:R-:W0:Y:S01]  /*07b0*/  LDCU.64 UR4, c[0x0][0x380] ;  /* 0x00007000ff0477ac */ /* 0x000e220008000a00 */
[----:B------:R-:W-:Y:S01]  /*07c0*/  SHF.R.U64 R3, R11, 0x4, R10 ;  /* 0x000000040b037819 */ /* 0x000fe2000000120a */
[----:B------:R-:W2:Y:S01]  /*07d0*/  LDG.E.64 R8, desc[UR6][R4.64] ;  /* 0x0000000604087981 */ /* 0x000ea2000c1e1b00 */
[----:B------:R-:W1:Y:S02]  /*07e0*/  LDCU.64 UR8, c[0x0][0x3b8] ;  /* 0x00007700ff0877ac */ /* 0x000e640008000a00 */
[----:B------:R-:W-:-:S04]  /*07f0*/  IADD3 R3, P0, PT, R3, R0, RZ ;  /* 0x0000000003037210 */ /* 0x000fc80007f1e0ff */
[----:B------:R-:W-:Y:S02]  /*0800*/  LEA.HI.X R6, R10, R23, RZ, 0x1c, P0 ;  /* 0x000000170a067211 */ /* 0x000fe400000fe4ff */
[----:B0-----:R-:W-:-:S04]  /*0810*/  LEA R2, P0, R3, UR4, 0x3 ;  /* 0x0000000403027c11 */ /* 0x001fc8000f8018ff */
[----:B------:R-:W-:-:S06]  /*0820*/  LEA.HI.X R3, R3, UR5, R6, 0x3, P0 ;  /* 0x0000000503037c11 */ /* 0x000fcc00080f1c06 */
[----:B------:R-:W3:Y:S01]  /*0830*/  LDG.E.64 R2, desc[UR6][R2.64] ;  /* 0x0000000602027981 */ /* 0x000ee2000c1e1b00 */
[----:B------:R-:W-:-:S05]  /*0840*/  IMAD.SHL.U32 R6, R11, 0x4, RZ ;  /* 0x000000040b067824 */ /* 0x000fca00078e00ff */
[----:B------:R-:W-:Y:S02]  /*0850*/  LOP3.LUT R7, R6, 0x3c, RZ, 0xc0, !PT ;  /* 0x0000003c06077812 */ /* 0x000fe400078ec0ff */
[----:B------:R-:W-:Y:S02]  /*0860*/  SHF.L.U64.HI R6, R11, 0x8, R10 ;  /* 0x000000080b067819 */ /* 0x000fe4000001020a */
[----:B---3--:R-:W-:Y:S02]  /*0870*/  SHF.R.U64 R7, R2, R7, R3 ;  /* 0x0000000702077219 */ /* 0x008fe40000001203 */
[----:B------:R-:W3:Y:S03]  /*0880*/  LDG.E.64 R2, desc[UR6][R4.64+0x8] ;  /* 0x0000080604027981 */ /* 0x000ee6000c1e1b00 */
[----:B------:R-:W-:-:S05]  /*0890*/  IMAD.SHL.U32 R18, R7, 0x10, RZ ;  /* 0x0000001007127824 */ /* 0x000fca00078e00ff */
[----:B------:R-:W-:-:S04]  /*08a0*/  LOP3.LUT R18, R18, 0xf0, RZ, 0xc0, !PT ;  /* 0x000000f012127812 */ /* 0x000fc800078ec0ff */
[----:B------:R-:W-:-:S04]  /*08b0*/  PRMT R18, R18, 0x6540, R11 ;  /* 0x0000654012127816 */ /* 0x000fc8000000000b */
[----:B-1----:R-:W-:-:S04]  /*08c0*/  IADD3 R18, P0, PT, R18, UR8, RZ ;  /* 0x0000000812127c10 */ /* 0x002fc8000ff1e0ff */
[----:B------:R-:W-:-:S05]  /*08d0*/  IADD3.X R19, PT, PT, R6, UR9, RZ, P0, !PT ;  /* 0x0000000906137c10 */ /* 0x000fca00087fe4ff */
[----:B------:R-:W2:Y:S01]  /*08e0*/  LDG.E.64 R6, desc[UR6][R18.64] ;  /* 0x0000000612067981 */ /* 0x000ea2000c1e1b00 */
[----:B------:R-:W-:-:S05]  /*08f0*/  IADD3 R15, P0, PT, R11, 0x1, RZ ;  /* 0x000000010b0f7810 */ /* 0x000fca0007f1e0ff */
[----:B------:R-:W-:Y:S01]  /*0900*/  IMAD.X R14, RZ, RZ, R10, P0 ;  /* 0x000000ffff0e7224 */ /* 0x000fe200000e060a */
[----:B--2---:R-:W-:Y:S02]  /*0910*/  LOP3.LUT R20, R8, R6, RZ, 0x3c, !PT ;  /* 0x0000000608147212 */ /* 0x004fe400078e3cff */
[----:B------:R-:W-:-:S05]  /*0920*/  LOP3.LUT R21, R9, R7, RZ, 0x3c, !PT ;  /* 0x0000000709157212 */ /* 0x000fca00078e3cff */
[----:B------:R0:W-:Y:S04]  /*0930*/  STG.E.64 desc[UR6][R4.64], R20 ;  /* 0x0000001404007986 */ /* 0x0001e8000c101b06 */
[----:B------:R-:W3:Y:S01]  /*0940*/  LDG.E.64 R12, desc[UR6][R18.64+0x8] ;  /* 0x00000806120c7981 */ /* 0x000ee2000c1e1b00 */
[----:B------:R-:W-:-:S04]  /*0950*/  SHF.R.U64 R17, R15, 0x4, R14 ;  /* 0x000000040f117819 */ /* 0x000fc8000000120e */
[----:B------:R-:W-:-:S04]  /*0960*/  IADD3 R17, P0, PT, R17, R0, RZ ;  /* 0x0000000011117210 */ /* 0x000fc80007f1e0ff */
[----:B------:R-:W-:Y:S02]  /*0970*/  LEA.HI.X R22, R14, R23, RZ, 0x1c, P0 ;  /* 0x000000170e167211 */ /* 0x000fe400000fe4ff */
[----:B------:R-:W-:-:S04]  /*0980*/  LEA R16, P0, R17, UR4, 0x3 ;  /* 0x0000000411107c11 */ /* 0x000fc8000f8018ff */
[----:B------:R-:W-:Y:S02]  /*0990*/  LEA.HI.X R17, R17, UR5, R22, 0x3, P0 ;  /* 0x0000000511117c11 */ /* 0x000fe400080f1c16 */
[----:B---3--:R-:W-:Y:S02]  /*09a0*/  LOP3.LUT R24, R2, R12, RZ, 0x3c, !PT ;  /* 0x0000000c02187212 */ /* 0x008fe400078e3cff */
[----:B------:R-:W-:-:S05]  /*09b0*/  LOP3.LUT R25, R3, R13, RZ, 0x3c, !PT ;  /* 0x0000000d03197212 */ /* 0x000fca00078e3cff */
[----:B------:R0:W-:Y:S04]  /*09c0*/  STG.E.64 desc[UR6][R4.64+0x8], R24 ;  /* 0x0000081804007986 */ /* 0x0001e8000c101b06 */
[----:B------:R-:W2:Y:S01]  /*09d0*/  LDG.E.64 R16, desc[UR6][R16.64] ;  /* 0x0000000610107981 */ /* 0x000ea2000c1e1b00 */
[----:B------:R-:W-:-:S05]  /*09e0*/  IMAD.SHL.U32 R18, R15, 0x4, RZ ;  /* 0x000000040f127824 */ /* 0x000fca00078e00ff */
[----:B------:R-:W-:-:S04]  /*09f0*/  LOP3.LUT R19, R18, 0x3c, RZ, 0xc0, !PT ;  /* 0x0000003c12137812 */ /* 0x000fc800078ec0ff */
[----:B--2---:R-:W-:-:S05]  /*0a00*/  SHF.R.U64 R18, R16, R19, R17 ;  /* 0x0000001310127219 */ /* 0x004fca0000001211 */
[----:B------:R-:W-:-:S05]  /*0a10*/  IMAD.SHL.U32 R18, R18, 0x10, RZ ;  /* 0x0000001012127824 */ /* 0x000fca00078e00ff */
[----:B------:R-:W-:-:S04]  /*0a20*/  LOP3.LUT R18, R18, 0xf0, RZ, 0xc0, !PT ;  /* 0x000000f012127812 */ /* 0x000fc800078ec0ff */
[----:B------:R-:W-:Y:S02]  /*0a30*/  PRMT R18, R18, 0x6540, R15 ;  /* 0x0000654012127816 */ /* 0x000fe4000000000f */
[----:B------:R-:W-:Y:S02]  /*0a40*/  SHF.L.U64.HI R15, R15, 0x8, R14 ;  /* 0x000000080f0f7819 */ /* 0x000fe4000001020e */
[----:B------:R-:W-:-:S04]  /*0a50*/  IADD3 R14, P0, PT, R18, UR8, RZ ;  /* 0x00000008120e7c10 */ /* 0x000fc8000ff1e0ff */
[----:B------:R-:W-:-:S05]  /*0a60*/  IADD3.X R15, PT, PT, R15, UR9, RZ, P0, !PT ;  /* 0x000000090f0f7c10 */ /* 0x000fca00087fe4ff */
[----:B------:R-:W2:Y:S02]  /*0a70*/  LDG.E.64 R18, desc[UR6][R14.64] ;  /* 0x000000060e127981 */ /* 0x000ea4000c1e1b00 */
[----:B--2---:R-:W-:Y:S02]  /*0a80*/  LOP3.LUT R8, R18, R8, R6, 0x96, !PT ;  /* 0x0000000812087212 */ /* 0x004fe400078e9606 */
[----:B------:R-:W-:-:S05]  /*0a90*/  LOP3.LUT R9, R19, R9, R7, 0x96, !PT ;  /* 0x0000000913097212 */ /* 0x000fca00078e9607 */
[----:B------:R0:W-:Y:S04]  /*0aa0*/  STG.E.64 desc[UR6][R4.64], R8 ;  /* 0x0000000804007986 */ /* 0x0001e8000c101b06 */
[----:B------:R-:W2:Y:S01]  /*0ab0*/  LDG.E.64 R6, desc[UR6][R14.64+0x8] ;  /* 0x000008060e067981 */ /* 0x000ea2000c1e1b00 */
[----:B------:R-:W-:-:S05]  /*0ac0*/  IADD3 R11, P0, PT, R11, 0x2, RZ ;  /* 0x000000020b0b7810 */ /* 0x000fca0007f1e0ff */
[----:B------:R-:W-:Y:S01]  /*0ad0*/  IMAD.X R10, RZ, RZ, R10, P0 ;  /* 0x000000ffff0a7224 */ /* 0x000fe200000e060a */
[----:B--2---:R-:W-:Y:S02]  /*0ae0*/  LOP3.LUT R2, R6, R2, R12, 0x96, !PT ;  /* 0x0000000206027212 */ /* 0x004fe400078e960c */
[----:B------:R-:W-:-:S05]  /*0af0*/  LOP3.LUT R3, R7, R3, R13, 0x96, !PT ;  /* 0x0000000307037212 */ /* 0x000fca00078e960d */
[----:B------:R0:W-:Y:S02]  /*0b00*/  STG.E.64 desc[UR6][R4.64+0x8], R2 ;  /* 0x0000080204007986 */ /* 0x0001e4000c101b06 */
.L_x_2:
[----:B------:R-:W-:Y:S05]  /*0b10*/  @!P1 EXIT ;  /* 0x000000000000994d */ /* 0x000fea0003800000 */
[----:B------:R-:W1:Y:S01]  /*0b20*/  LDCU.64 UR4, c[0x0][0x380] ;  /* 0x00007000ff0477ac */ /* 0x000e620008000a00 */
[----:B0-----:R-:W-:-:S04]  /*0b30*/  SHF.R.U64 R3, R11, 0x4, R10 ;  /* 0x000000040b037819 */ /* 0x001fc8000000120a */
[----:B------:R-:W-:-:S04]  /*0b40*/  IADD3 R0, P0, PT, R3, R0, RZ ;  /* 0x0000000003007210 */ /* 0x000fc80007f1e0ff */
[----:B------:R-:W-:Y:S02]  /*0b50*/  LEA.HI.X R23, R10, R23, RZ, 0x1c, P0 ;  /* 0x000000170a177211 */ /* 0x000fe400000fe4ff */
[----:B-1----:R-:W-:-:S04]  /*0b60*/  LEA R6, P0, R0, UR4, 0x3 ;  /* 0x0000000400067c11 */ /* 0x002fc8000f8018ff */
[----:B------:R-:W-:Y:S01]  /*0b70*/  LEA.HI.X R7, R0, UR5, R23, 0x3, P0 ;  /* 0x0000000500077c11 */ /* 0x000fe200080f1c17 */
[C---:B------:R-:W-:Y:S01]  /*0b80*/  IMAD.SHL.U32 R0, R11.reuse, 0x4, RZ ;  /* 0x000000040b007824 */ /* 0x040fe200078e00ff */
[----:B------:R-:W0:Y:S03]  /*0b90*/  LDCU.64 UR4, c[0x0][0x3b8] ;  /* 0x00007700ff0477ac */ /* 0x000e260008000a00 */
[----:B------:R-:W2:Y:S01]  /*0ba0*/  LDG.E.64 R2, desc[UR6][R6.64] ;  /* 0x0000000606027981 */ /* 0x000ea2000c1e1b00 */
[----:B------:R-:W-:Y:S02]  /*0bb0*/  LOP3.LUT R9, R0, 0x3c, RZ, 0xc0, !PT ;  /* 0x0000003c00097812 */ /* 0x000fe400078ec0ff */
[----:B------:R-:W-:Y:S02]  /*0bc0*/  SHF.L.U64.HI R10, R11, 0x8, R10 ;  /* 0x000000080b0a7819 */ /* 0x000fe4000001020a */
[----:B--2---:R-:W-:-:S02]  /*0bd0*/  SHF.R.U64 R2, R2, R9, R3 ;  /* 0x0000000902027219 */ /* 0x004fc40000001203 */
[----:B------:R-:W2:Y:S03]  /*0be0*/  LDG.E.64 R8, desc[UR6][R4.64] ;  /* 0x0000000604087981 */ /* 0x000ea6000c1e1b00 */
[----:B------:R-:W-:-:S05]  /*0bf0*/  IMAD.SHL.U32 R2, R2, 0x10, RZ ;  /* 0x0000001002027824 */ /* 0x000fca00078e00ff */
[----:B------:R-:W-:-:S04]  /*0c00*/  LOP3.LUT R2, R2, 0xf0, RZ, 0xc0, !PT ;  /* 0x000000f002027812 */ /* 0x000fc800078ec0ff */
[----:B------:R-:W-:-:S04]  /*0c10*/  PRMT R2, R2, 0x6540, R11 ;  /* 0x0000654002027816 */ /* 0x000fc8000000000b */
[----:B0-----:R-:W-:-:S04]  /*0c20*/  IADD3 R2, P0, PT, R2, UR4, RZ ;  /* 0x0000000402027c10 */ /* 0x001fc8000ff1e0ff */
[----:B------:R-:W-:-:S05]  /*0c30*/  IADD3.X R3, PT, PT, R10, UR5, RZ, P0, !PT ;  /* 0x000000050a037c10 */ /* 0x000fca00087fe4ff */
[----:B------:R-:W2:Y:S02]  /*0c40*/  LDG.E.64 R6, desc[UR6][R2.64] ;  /* 0x0000000602067981 */ /* 0x000ea4000c1e1b00 */
[----:B--2---:R-:W-:Y:S02]  /*0c50*/  LOP3.LUT R10, R8, R6, RZ, 0x3c, !PT ;  /* 0x00000006080a7212 */ /* 0x004fe400078e3cff */
[----:B------:R-:W-:Y:S02]  /*0c60*/  LOP3.LUT R11, R9, R7, RZ, 0x3c, !PT ;  /* 0x00000007090b7212 */ /* 0x000fe400078e3cff */
[----:B------:R-:W2:Y:S04]  /*0c70*/  LDG.E.64 R8, desc[UR6][R4.64+0x8] ;  /* 0x0000080604087981 */ /* 0x000ea8000c1e1b00 */
[----:B------:R-:W-:Y:S04]  /*0c80*/  STG.E.64 desc[UR6][R4.64], R10 ;  /* 0x0000000a04007986 */ /* 0x000fe8000c101b06 */
[----:B------:R-:W2:Y:S02]  /*0c90*/  LDG.E.64 R6, desc[UR6][R2.64+0x8] ;  /* 0x0000080602067981 */ /* 0x000ea4000c1e1b00 */
[----:B--2---:R-:W-:-:S02]  /*0ca0*/  LOP3.LUT R6, R8, R6, RZ, 0x3c, !PT ;  /* 0x0000000608067212 */ /* 0x004fc400078e3cff */
[----:B------:R-:W-:-:S05]  /*0cb0*/  LOP3.LUT R7, R9, R7, RZ, 0x3c, !PT ;  /* 0x0000000709077212 */ /* 0x000fca00078e3cff */
[----:B------:R-:W-:Y:S01]  /*0cc0*/  STG.E.64 desc[UR6][R4.64+0x8], R6 ;  /* 0x0000080604007986 */ /* 0x000fe2000c101b06 */
[----:B------:R-:W-:Y:S05]  /*0cd0*/  EXIT ;  /* 0x000000000000794d */ /* 0x000fea0003800000 */
.L_x_3:
[----:B------:R-:W-:-:S00]  /*0ce0*/  BRA `(.L_x_3) ;  /* 0xfffffffc00fc7947 */ /* 0x000fc0000383ffff */
[----:B------:R-:W-:-:S00]  /*0cf0*/  NOP ;  /* 0x0000000000007918 */ /* 0x000fc00000000000 */
        /* <DEDUP_REMOVED lines=8> */
.L_x_36:


//--------------------- .text._ZN3x643gpu16m4ri_opt_precalcEPKmmPmj --------------------------
	.section	.text._ZN3x643gpu16m4ri_opt_precalcEPKmmPmj,"ax",@progbits
	.align	128
        .global         _ZN3x643gpu16m4ri_opt_precalcEPKmmPmj
        .type           _ZN3x643gpu16m4ri_opt_precalcEPKmmPmj,@function
        .size           _ZN3x643gpu16m4ri_opt_precalcEPKmmPmj,(.L_x_37 - _ZN3x643gpu16m4ri_opt_precalcEPKmmPmj)
        .other          _ZN3x643gpu16m4ri_opt_precalcEPKmmPmj,@"STO_CUDA_ENTRY STV_DEFAULT"
_ZN3x643gpu16m4ri_opt_precalcEPKmmPmj:
.text._ZN3x643gpu16m4ri_opt_precalcEPKmmPmj:
[----:B------:R-:W-:Y:S01]  /*0000*/  LDC R1, c[0x0][0x37c] ;  /* 0x0000df00ff017b82 */ /* 0x000fe20000000800 */
[----:B------:R-:W0:Y:S07]  /*0010*/  S2R R6, SR_TID.X ;  /* 0x0000000000067919 */ /* 0x000e2e0000002100 */
[----:B------:R-:W0:Y:S01]  /*0020*/  S2UR UR5, SR_CTAID.X ;  /* 0x00000000000579c3 */ /* 0x000e220000002500 */
[----:B------:R-:W1:Y:S01]  /*0030*/  LDCU.128 UR8, c[0x0][0x380] ;  /* 0x00007000ff0877ac */ /* 0x000e620008000c00 */
[----:B------:R-:W2:Y:S06]  /*0040*/  LDCU UR4, c[0x0][0x398] ;  /* 0x00007300ff0477ac */ /* 0x000eac0008000800 */
[----:B------:R-:W0:Y:S01]  /*0050*/  LDC R3, c[0x0][0x360] ;  /* 0x0000d800ff037b82 */ /* 0x000e220000000800 */
[----:B------:R-:W3:Y:S07]  /*0060*/  LDCU.64 UR6, c[0x0][0x358] ;  /* 0x00006b00ff0677ac */ /* 0x000eee0008000a00 */
[----:B------:R-:W4:Y:S01]  /*0070*/  LDC.64 R4, c[0x0][0x390] ;  /* 0x0000e400ff047b82 */ /* 0x000f220000000a00 */
[----:B--2---:R-:W-:Y:S01]  /*0080*/  USHF.L.U32 UR4, UR4, 0x1, URZ ;  /* 0x0000000104047899 */ /* 0x004fe200080006ff */
[----:B0-----:R-:W-:-:S04]  /*0090*/  IMAD R6, R3, UR5, R6 ;  /* 0x0000000503067c24 */ /* 0x001fc8000f8e0206 */
[----:B------:R-:W-:-:S04]  /*00a0*/  IMAD.SHL.U32 R0, R6, 0x4, RZ ;  /* 0x0000000406007824 */ /* 0x000fc800078e00ff */
[----:B-1----:R-:W-:-:S04]  /*00b0*/  IMAD.WIDE.U32 R2, R0, UR10, RZ ;  /* 0x0000000a00027c25 */ /* 0x002fc8000f8e00ff */
[----:B------:R-:W-:Y:S02]  /*00c0*/  IMAD R9, R0, UR11, R3 ;  /* 0x0000000b00097c24 */ /* 0x000fe4000f8e0203 */
[----:B------:R-:W-:-:S03]  /*00d0*/  IMAD.SHL.U32 R3, R6, 0x20, RZ ;  /* 0x0000002006037824 */ /* 0x000fc600078e00ff */
[----:B------:R-:W-:Y:S01]  /*00e0*/  SHF.R.U64 R7, R2, 0x6, R9 ;  /* 0x0000000602077819 */ /* 0x000fe20000001209 */
[----:B----4-:R-:W-:-:S03]  /*00f0*/  IMAD.WIDE.U32 R4, R3, 0x8, R4 ;  /* 0x0000000803047825 */ /* 0x010fc600078e0004 */
[----:B------:R-:W-:Y:S02]  /*0100*/  IADD3 R7, P0, PT, R7, UR4, RZ ;  /* 0x0000000407077c10 */ /* 0x000fe4000ff1e0ff */
[----:B---3--:R-:W-:Y:S02]  /*0110*/  STG.E.64 desc[UR6][R4.64], RZ ;  /* 0x000000ff04007986 */ /* 0x008fe4000c101b06 */
[----:B------:R-:W-:Y:S02]  /*0120*/  LEA.HI.X R6, R9, RZ, RZ, 0x1a, P0 ;  /* 0x000000ff09067211 */ /* 0x000fe400000fd4ff */
[C---:B------:R-:W-:Y:S01]  /*0130*/  LEA R2, P0, R7.reuse, UR8, 0x3 ;  /* 0x0000000807027c11 */ /* 0x040fe2000f8018ff */
[----:B------:R-:W-:Y:S03]  /*0140*/  STG.E.64 desc[UR6][R4.64+0x8], RZ ;  /* 0x000008ff04007986 */ /* 0x000fe6000c101b06 */
[----:B------:R-:W-:-:S05]  /*0150*/  LEA.HI.X R3, R7, UR9, R6, 0x3, P0 ;  /* 0x0000000907037c11 */ /* 0x000fca00080f1c06 */
[----:B------:R-:W2:Y:S01]  /*0160*/  LDG.E.64 R8, desc[UR6][R2.64] ;  /* 0x0000000602087981 */ /* 0x000ea2000c1e1b00 */
[----:B------:R-:W-:-:S04]  /*0170*/  VIADD R13, R0, 0x1 ;  /* 0x00000001000d7836 */ /* 0x000fc80000000000 */
[----:B------:R-:W-:-:S04]  /*0180*/  IMAD.WIDE.U32 R6, R13, UR10, RZ ;  /* 0x0000000a0d067c25 */ /* 0x000fc8000f8e00ff */
[----:B------:R-:W-:-:S05]  /*0190*/  IMAD R13, R13, UR11, R7 ;  /* 0x0000000b0d0d7c24 */ /* 0x000fca000f8e0207 */
[----:B------:R-:W-:Y:S01]  /*01a0*/  SHF.R.U64 R7, R6, 0x6, R13 ;  /* 0x0000000606077819 */ /* 0x000fe2000000120d */
[----:B--2---:R0:W-:Y:S04]  /*01b0*/  STG.E.64 desc[UR6][R4.64+0x10], R8 ;  /* 0x0000100804007986 */ /* 0x0041e8000c101b06 */
[----:B------:R-:W2:Y:S01]  /*01c0*/  LDG.E.64 R10, desc[UR6][R2.64+0x8] ;  /* 0x00000806020a7981 */ /* 0x000ea2000c1e1b00 */
[----:B------:R-:W-:-:S04]  /*01d0*/  IADD3 R7, P0, PT, R7, UR4, RZ ;  /* 0x0000000407077c10 */ /* 0x000fc8000ff1e0ff */
[----:B------:R-:W-:Y:S02]  /*01e0*/  LEA.HI.X R12, R13, RZ, RZ, 0x1a, P0 ;  /* 0x000000ff0d0c7211 */ /* 0x000fe400000fd4ff */
[----:B------:R-:W-:-:S04]  /*01f0*/  LEA R6, P0, R7, UR8, 0x3 ;  /* 0x0000000807067c11 */ /* 0x000fc8000f8018ff */
[----:B------:R-:W-:Y:S01]  /*0200*/  LEA.HI.X R7, R7, UR9, R12, 0x3, P0 ;  /* 0x0000000907077c11 */ /* 0x000fe200080f1c0c */
[----:B--2---:R-:W-:Y:S04]  /*0210*/  STG.E.64 desc[UR6][R4.64+0x18], R10 ;  /* 0x0000180a04007986 */ /* 0x004fe8000c101b06 */
[----:B0-----:R-:W2:Y:S04]  /*0220*/  LDG.E.64 R8, desc[UR6][R6.64] ;  /* 0x0000000606087981 */ /* 0x001ea8000c1e1b00 */
[----:B--2---:R0:W-:Y:S04]  /*0230*/  STG.E.64 desc[UR6][R4.64+0x20], R8 ;  /* 0x0000200804007986 */ /* 0x0041e8000c101b06 */
[----:B------:R-:W2:Y:S04]  /*0240*/  LDG.E.64 R12, desc[UR6][R6.64+0x8] ;  /* 0x00000806060c7981 */ /* 0x000ea8000c1e1b00 */
[----:B--2---:R1:W-:Y:S04]  /*0250*/  STG.E.64 desc[UR6][R4.64+0x28], R12 ;  /* 0x0000280c04007986 */ /* 0x0043e8000c101b06 */
[----:B------:R-:W2:Y:S04]  /*0260*/  LDG.E.64 R14, desc[UR6][R2.64] ;  /* 0x00000006020e7981 */ /* 0x000ea8000c1e1b00 */
[----:B------:R-:W2:Y:S01]  /*0270*/  LDG.E.64 R16, desc[UR6][R6.64] ;  /* 0x0000000606107981 */ /* 0x000ea2000c1e1b00 */
[----:B------:R-:W-:-:S04]  /*0280*/  VIADD R19, R0, 0x2 ;  /* 0x0000000200137836 */ /* 0x000fc80000000000 */
[----:B0-----:R-:W-:-:S04]  /*0290*/  IMAD.WIDE.U32 R8, R19, UR10, RZ ;  /* 0x0000000a13087c25 */ /* 0x001fc8000f8e00ff */
[----:B------:R-:W-:Y:S01]  /*02a0*/  IMAD R19, R19, UR11, R9 ;  /* 0x0000000b13137c24 */ /* 0x000fe2000f8e0209 */
[----:B--2---:R-:W-:Y:S02]  /*02b0*/  LOP3.LUT R16, R16, R14, RZ, 0x3c, !PT ;  /* 0x0000000e10107212 */ /* 0x004fe400078e3cff */
[----:B------:R-:W-:-:S05]  /*02c0*/  LOP3.LUT R17, R17, R15, RZ, 0x3c, !PT ;  /* 0x0000000f11117212 */ /* 0x000fca00078e3cff */
[----:B------:R0:W-:Y:S04]  /*02d0*/  STG.E.64 desc[UR6][R4.64+0x30], R16 ;  /* 0x0000301004007986 */ /* 0x0001e8000c101b06 */
[----:B------:R-:W2:Y:S04]  /*02e0*/  LDG.E.64 R14, desc[UR6][R2.64+0x8] ;  /* 0x00000806020e7981 */ /* 0x000ea8000c1e1b00 */
[----:B------:R-:W2:Y:S01]  /*02f0*/  LDG.E.64 R10, desc[UR6][R6.64+0x8] ;  /* 0x00000806060a7981 */ /* 0x000ea2000c1e1b00 */
[----:B------:R-:W-:-:S04]  /*0300*/  SHF.R.U64 R9, R8, 0x6, R19 ;  /* 0x0000000608097819 */ /* 0x000fc80000001213 */
[----:B------:R-:W-:-:S04]  /*0310*/  IADD3 R9, P0, PT, R9, UR4, RZ ;  /* 0x0000000409097c10 */ /* 0x000fc8000ff1e0ff */
[----:B-1----:R-:W-:Y:S02]  /*0320*/  LEA.HI.X R12, R19, RZ, RZ, 0x1a, P0 ;  /* 0x000000ff130c7211 */ /* 0x002fe400000fd4ff */
[----:B------:R-:W-:-:S04]  /*0330*/  LEA R8, P0, R9, UR8, 0x3 ;  /* 0x0000000809087c11 */ /* 0x000fc8000f8018ff */
[----:B------:R-:W-:Y:S02]  /*0340*/  LEA.HI.X R9, R9, UR9, R12, 0x3, P0 ;  /* 0x0000000909097c11 */ /* 0x000fe400080f1c0c */
[----:B--2---:R-:W-:Y:S02]  /*0350*/  LOP3.LUT R18, R10, R14, RZ, 0x3c, !PT ;  /* 0x0000000e0a127212 */ /* 0x004fe400078e3cff */
[----:B------:R-:W-:-:S05]  /*0360*/  LOP3.LUT R19, R11, R15, RZ, 0x3c, !PT ;  /* 0x0000000f0b137212 */ /* 0x000fca00078e3cff */
[----:B------:R-:W-:Y:S04]  /*0370*/  STG.E.64 desc[UR6][R4.64+0x38], R18 ;  /* 0x0000381204007986 */ /* 0x000fe8000c101b06 */
[----:B------:R-:W2:Y:S04]  /*0380*/  LDG.E.64 R10, desc[UR6][R8.64] ;  /* 0x00000006080a7981 */ /* 0x000ea8000c1e1b00 */
[----:B--2---:R1:W-:Y:S04]  /*0390*/  STG.E.64 desc[UR6][R4.64+0x40], R10 ;  /* 0x0000400a04007986 */ /* 0x0043e8000c101b06 */
[----:B------:R-:W2:Y:S04]  /*03a0*/  LDG.E.64 R12, desc[UR6][R8.64+0x8] ;  /* 0x00000806080c7981 */ /* 0x000ea8000c1e1b00 */
[----:B--2---:R2:W-:Y:S04]  /*03b0*/  STG.E.64 desc[UR6][R4.64+0x48], R12 ;  /* 0x0000480c04007986 */ /* 0x0045e8000c101b06 */
[----:B------:R-:W3:Y:S04]  /*03c0*/  LDG.E.64 R14, desc[UR6][R2.64] ;  /* 0x00000006020e7981 */ /* 0x000ee8000c1e1b00 */
[----:B0-----:R-:W3:Y:S02]  /*03d0*/  LDG.E.64 R16, desc[UR6][R8.64] ;  /* 0x0000000608107981 */ /* 0x001ee4000c1e1b00 */
[----:B---3--:R-:W-:-:S02]  /*03e0*/  LOP3.LUT R20, R14, R16, RZ, 0x3c, !PT ;  /* 0x000000100e147212 */ /* 0x008fc400078e3cff */
[----:B------:R-:W-:-:S05]  /*03f0*/  LOP3.LUT R21, R15, R17, RZ, 0x3c, !PT ;  /* 0x000000110f157212 */ /* 0x000fca00078e3cff */
[----:B------:R-:W-:Y:S04]  /*0400*/  STG.E.64 desc[UR6][R4.64+0x50], R20 ;  /* 0x0000501404007986 */ /* 0x000fe8000c101b06 */
[----:B------:R-:W3:Y:S04]  /*0410*/  LDG.E.64 R14, desc[UR6][R2.64+0x8] ;  /* 0x00000806020e7981 */ /* 0x000ee8000c1e1b00 */
[----:B------:R-:W3:Y:S02]  /*0420*/  LDG.E.64 R16, desc[UR6][R8.64+0x8] ;  /* 0x0000080608107981 */ /* 0x000ee4000c1e1b00 */
[----:B---3--:R-:W-:-:S02]  /*0430*/  LOP3.LUT R14, R14, R16, RZ, 0x3c, !PT ;  /* 0x000000100e0e7212 */ /* 0x008fc400078e3cff */
[----:B------:R-:W-:-:S05]  /*0440*/  LOP3.LUT R15, R15, R17, RZ, 0x3c, !PT ;  /* 0x000000110f0f7212 */ /* 0x000fca00078e3cff */
[----:B------:R0:W-:Y:S04]  /*0450*/  STG.E.64 desc[UR6][R4.64+0x58], R14 ;  /* 0x0000580e04007986 */ /* 0x0001e8000c101b06 */
[----:B-1----:R-:W3:Y:S04]  /*0460*/  LDG.E.64 R10, desc[UR6][R6.64] ;  /* 0x00000006060a7981 */ /* 0x002ee8000c1e1b00 */
[----:B--2---:R-:W3:Y:S02]  /*0470*/  LDG.E.64 R12, desc[UR6][R8.64] ;  /* 0x00000006080c7981 */ /* 0x004ee4000c1e1b00 */
[----:B---3--:R-:W-:-:S02]  /*0480*/  LOP3.LUT R16, R10, R12, RZ, 0x3c, !PT ;  /* 0x0000000c0a107212 */ /* 0x008fc400078e3cff */
[----:B------:R-:W-:-:S05]  /*0490*/  LOP3.LUT R17, R11, R13, RZ, 0x3c, !PT ;  /* 0x0000000d0b117212 */ /* 0x000fca00078e3cff */
[----:B------:R1:W-:Y:S04]  /*04a0*/  STG.E.64 desc[UR6][R4.64+0x60], R16 ;  /* 0x0000601004007986 */ /* 0x0003e8000c101b06 */
[----:B------:R-:W2:Y:S04]  /*04b0*/  LDG.E.64 R10, desc[UR6][R6.64+0x8] ;  /* 0x00000806060a7981 */ /* 0x000ea8000c1e1b00 */
[----:B------:R-:W2:Y:S02]  /*04c0*/  LDG.E.64 R12, desc[UR6][R8.64+0x8] ;  /* 0x00000806080c7981 */ /* 0x000ea4000c1e1b00 */
[----:B--2---:R-:W-:-:S02]  /*04d0*/  LOP3.LUT R18, R10, R12, RZ, 0x3c, !PT ;  /* 0x0000000c0a127212 */ /* 0x004fc400078e3cff */
[----:B------:R-:W-:-:S05]  /*04e0*/  LOP3.LUT R19, R11, R13, RZ, 0x3c, !PT ;  /* 0x0000000d0b137212 */ /* 0x000fca00078e3cff */
[----:B------:R-:W-:Y:S04]  /*04f0*/  STG.E.64 desc[UR6][R4.64+0x68], R18 ;  /* 0x0000681204007986 */ /* 0x000fe8000c101b06 */
[----:B------:R-:W2:Y:S04]  /*0500*/  LDG.E.64 R10, desc[UR6][R2.64] ;  /* 0x00000006020a7981 */ /* 0x000ea8000c1e1b00 */
[----:B------:R-:W2:Y:S04]  /*0510*/  LDG.E.64 R12, desc[UR6][R6.64] ;  /* 0x00000006060c7981 */ /* 0x000ea8000c1e1b00 */
[----:B0-----:R-:W2:Y:S01]  /*0520*/  LDG.E.64 R14, desc[UR6][R8.64] ;  /* 0x00000006080e7981 */ /* 0x001ea2000c1e1b00 */
[----:B------:R-:W-:Y:S01]  /*0530*/  VIADD R23, R0, 0x3 ;  /* 0x0000000300177836 */ /* 0x000fe20000000000 */
[----:B--2---:R-:W-:-:S02]  /*0540*/  LOP3.LUT R20, R14, R12, R10, 0x96, !PT ;  /* 0x0000000c0e147212 */ /* 0x004fc400078e960a */
[----:B------:R-:W-:-:S05]  /*0550*/  LOP3.LUT R21, R15, R13, R11, 0x96, !PT ;  /* 0x0000000d0f157212 */ /* 0x000fca00078e960b */
[----:B------:R0:W-:Y:S04]  /*0560*/  STG.E.64 desc[UR6][R4.64+0x70], R20 ;  /* 0x0000701404007986 */ /* 0x0001e8000c101b06 */
[----:B------:R-:W0:Y:S04]  /*0570*/  LDG.E.64 R12, desc[UR6][R2.64+0x8] ;  /* 0x00000806020c7981 */ /* 0x000e28000c1e1b00 */
[----:B-1----:R-:W0:Y:S04]  /*0580*/  LDG.E.64 R16, desc[UR6][R6.64+0x8] ;  /* 0x0000080606107981 */ /* 0x002e28000c1e1b00 */
[----:B------:R-:W0:Y:S01]  /*0590*/  LDG.E.64 R14, desc[UR6][R8.64+0x8] ;  /* 0x00000806080e7981 */ /* 0x000e22000c1e1b00 */
[----:B------:R-:W-:-:S04]  /*05a0*/  IMAD.WIDE.U32 R10, R23, UR10, RZ ;  /* 0x0000000a170a7c25 */ /* 0x000fc8000f8e00ff */
[----:B------:R-:W-:-:S05]  /*05b0*/  IMAD R11, R23, UR11, R11 ;  /* 0x0000000b170b7c24 */ /* 0x000fca000f8e020b */
[----:B------:R-:W-:-:S04]  /*05c0*/  SHF.R.U64 R0, R10, 0x6, R11 ;  /* 0x000000060a007819 */ /* 0x000fc8000000120b */
[----:B------:R-:W-:-:S04]  /*05d0*/  IADD3 R0, P0, PT, R0, UR4, RZ ;  /* 0x0000000400007c10 */ /* 0x000fc8000ff1e0ff */
[----:B------:R-:W-:Y:S02]  /*05e0*/  LEA R10, P1, R0, UR8, 0x3 ;  /* 0x00000008000a7c11 */ /* 0x000fe4000f8218ff */
[----:B------:R-:W-:-:S04]  /*05f0*/  LEA.HI.X R11, R11, RZ, RZ, 0x1a, P0 ;  /* 0x000000ff0b0b7211 */ /* 0x000fc800000fd4ff */
[----:B------:R-:W-:Y:S02]  /*0600*/  LEA.HI.X R11, R0, UR9, R11, 0x3, P1 ;  /* 0x00000009000b7c11 */ /* 0x000fe400088f1c0b */
[----:B0-----:R-:W-:Y:S02]  /*0610*/  LOP3.LUT R20, R14, R16, R12, 0x96, !PT ;  /* 0x000000100e147212 */ /* 0x001fe400078e960c */
[----:B------:R-:W-:-:S05]  /*0620*/  LOP3.LUT R21, R15, R17, R13, 0x96, !PT ;  /* 0x000000110f157212 */ /* 0x000fca00078e960d */
[----:B------:R-:W-:Y:S04]  /*0630*/  STG.E.64 desc[UR6][R4.64+0x78], R20 ;  /* 0x0000781404007986 */ /* 0x000fe8000c101b06 */
[----:B------:R-:W2:Y:S04]  /*0640*/  LDG.E.64 R12, desc[UR6][R10.64] ;  /* 0x000000060a0c7981 */ /* 0x000ea8000c1e1b00 */
[----:B--2---:R0:W-:Y:S04]  /*0650*/  STG.E.64 desc[UR6][R4.64+0x80], R12 ;  /* 0x0000800c04007986 */ /* 0x0041e8000c101b06 */
[----:B------:R-:W2:Y:S04]  /*0660*/  LDG.E.64 R14, desc[UR6][R10.64+0x8] ;  /* 0x000008060a0e7981 */ /* 0x000ea8000c1e1b00 */
[----:B--2---:R1:W-:Y:S04]  /*0670*/  STG.E.64 desc[UR6][R4.64+0x88], R14 ;  /* 0x0000880e04007986 */ /* 0x0043e8000c101b06 */
[----:B------:R-:W2:Y:S04]  /*0680*/  LDG.E.64 R16, desc[UR6][R2.64] ;  /* 0x0000000602107981 */ /* 0x000ea8000c1e1b00 */
[----:B------:R-:W2:Y:S02]  /*0690*/  LDG.E.64 R18, desc[UR6][R10.64] ;  /* 0x000000060a127981 */ /* 0x000ea4000c1e1b00 */
[----:B--2---:R-:W-:-:S02]  /*06a0*/  LOP3.LUT R22, R16, R18, RZ, 0x3c, !PT ;  /* 0x0000001210167212 */ /* 0x004fc400078e3cff */
[----:B------:R-:W-:-:S05]  /*06b0*/  LOP3.LUT R23, R17, R19, RZ, 0x3c, !PT ;  /* 0x0000001311177212 */ /* 0x000fca00078e3cff */
[----:B------:R-:W-:Y:S04]  /*06c0*/  STG.E.64 desc[UR6][R4.64+0x90], R22 ;  /* 0x0000901604007986 */ /* 0x000fe8000c101b06 */
[----:B------:R-:W2:Y:S04]  /*06d0*/  LDG.E.64 R16, desc[UR6][R2.64+0x8] ;  /* 0x0000080602107981 */ /* 0x000ea8000c1e1b00 */
[----:B------:R-:W2:Y:S02]  /*06e0*/  LDG.E.64 R18, desc[UR6][R10.64+0x8] ;  /* 0x000008060a127981 */ /* 0x000ea4000c1e1b00 */
[----:B--2---:R-:W-:-:S02]  /*06f0*/  LOP3.LUT R16, R16, R18, RZ, 0x3c, !PT ;  /* 0x0000001210107212 */ /* 0x004fc400078e3cff */
[----:B------:R-:W-:-:S05]  /*0700*/  LOP3.LUT R17, R17, R19, RZ, 0x3c, !PT ;  /* 0x0000001311117212 */ /* 0x000fca00078e3cff */
[----:B------:R2:W-:Y:S04]  /*0710*/  STG.E.64 desc[UR6][R4.64+0x98], R16 ;  /* 0x0000981004007986 */ /* 0x0005e8000c101b06 */
[----:B0-----:R-:W3:Y:S04]  /*0720*/  LDG.E.64 R12, desc[UR6][R6.64] ;  /* 0x00000006060c7981 */ /* 0x001ee8000c1e1b00 */
[----:B-1----:R-:W3:Y:S02]  /*0730*/  LDG.E.64 R14, desc[UR6][R10.64] ;  /* 0x000000060a0e7981 */ /* 0x002ee4000c1e1b00 */
[----:B---3--:R-:W-:-:S02]  /*0740*/  LOP3.LUT R18, R12, R14, RZ, 0x3c, !PT ;  /* 0x0000000e0c127212 */ /* 0x008fc400078e3cff */
[----:B------:R-:W-:-:S05]  /*0750*/  LOP3.LUT R19, R13, R15, RZ, 0x3c, !PT ;  /* 0x0000000f0d137212 */ /* 0x000fca00078e3cff */
[----:B------:R0:W-:Y:S04]  /*0760*/  STG.E.64 desc[UR6][R4.64+0xa0], R18 ;  /* 0x0000a01204007986 */ /* 0x0001e8000c101b06 */
[----:B------:R-:W3:Y:S04]  /*0770*/  LDG.E.64 R12, desc[UR6][R6.64+0x8] ;  /* 0x00000806060c7981 */ /* 0x000ee8000c1e1b00 */
[----:B------:R-:W3:Y:S02]  /*0780*/  LDG.E.64 R14, desc[UR6][R10.64+0x8] ;  /* 0x000008060a0e7981 */ /* 0x000ee4000c1e1b00 */
[----:B---3--:R-:W-:-:S02]  /*0790*/  LOP3.LUT R20, R12, R14, RZ, 0x3c, !PT ;  /* 0x0000000e0c147212 */ /* 0x008fc400078e3cff */
[----:B------:R-:W-:-:S05]  /*07a0*/  LOP3.LUT R21, R13, R15, RZ, 0x3c, !PT ;  /* 0x0000000f0d157212 */ /* 0x000fca00078e3cff */
[----:B------:R1:W-:Y:S04]  /*07b0*/  STG.E.64 desc[UR6][R4.64+0xa8], R20 ;  /* 0x0000a81404007986 */ /* 0x0003e8000c101b06 */
[----:B------:R-:W3:Y:S04]  /*07c0*/  LDG.E.64 R12, desc[UR6][R2.64] ;  /* 0x00000006020c7981 */ /* 0x000ee8000c1e1b00 */
[----:B------:R-:W3:Y:S04]  /*07d0*/  LDG.E.64 R14, desc[UR6][R6.64] ;  /* 0x00000006060e7981 */ /* 0x000ee8000c1e1b00 */
[----:B--2---:R-:W3:Y:S02]  /*07e0*/  LDG.E.64 R16, desc[UR6][R10.64] ;  /* 0x000000060a107981 */ /* 0x004ee4000c1e1b00 */
[----:B---3--:R-:W-:-:S02]  /*07f0*/  LOP3.LUT R22, R16, R14, R12, 0x96, !PT ;  /* 0x0000000e10167212 */ /* 0x008fc400078e960c */
[----:B------:R-:W-:-:S05]  /*0800*/  LOP3.LUT R23, R17, R15, R13, 0x96, !PT ;  /* 0x0000000f11177212 */ /* 0x000fca00078e960d */
[----:B------:R-:W-:Y:S04]  /*0810*/  STG.E.64 desc[UR6][R4.64+0xb0], R22 ;  /* 0x0000b01604007986 */ /* 0x000fe8000c101b06 */
[----:B------:R-:W2:Y:S04]  /*0820*/  LDG.E.64 R12, desc[UR6][R2.64+0x8] ;  /* 0x00000806020c7981 */ /* 0x000ea8000c1e1b00 */
[----:B------:R-:W2:Y:S04]  /*0830*/  LDG.E.64 R14, desc[UR6][R6.64+0x8] ;  /* 0x00000806060e7981 */ /* 0x000ea8000c1e1b00 */
[----:B------:R-:W2:Y:S02]  /*0840*/  LDG.E.64 R16, desc[UR6][R10.64+0x8] ;  /* 0x000008060a107981 */ /* 0x000ea4000c1e1b00 */
[----:B--2---:R-:W-:-:S02]  /*0850*/  LOP3.LUT R16, R16, R14, R12, 0x96, !PT ;  /* 0x0000000e10107212 */ /* 0x004fc400078e960c */
[----:B------:R-:W-:-:S05]  /*0860*/  LOP3.LUT R17, R17, R15, R13, 0x96, !PT ;  /* 0x0000000f11117212 */ /* 0x000fca00078e960d */
[----:B------:R2:W-:Y:S04]  /*0870*/  STG.E.64 desc[UR6][R4.64+0xb8], R16 ;  /* 0x0000b81004007986 */ /* 0x0005e8000c101b06 */
[----:B------:R-:W0:Y:S04]  /*0880*/  LDG.E.64 R12, desc[UR6][R8.64] ;  /* 0x00000006080c7981 */ /* 0x000e28000c1e1b00 */
[----:B------:R-:W0:Y:S02]  /*0890*/  LDG.E.64 R14, desc[UR6][R10.64] ;  /* 0x000000060a0e7981 */ /* 0x000e24000c1e1b00 */
[----:B0-----:R-:W-:-:S02]  /*08a0*/  LOP3.LUT R18, R12, R14, RZ, 0x3c, !PT ;  /* 0x0000000e0c127212 */ /* 0x001fc400078e3cff */
[----:B------:R-:W-:-:S05]  /*08b0*/  LOP3.LUT R19, R13, R15, RZ, 0x3c, !PT ;  /* 0x0000000f0d137212 */ /* 0x000fca00078e3cff */
[----:B------:R0:W-:Y:S04]  /*08c0*/  STG.E.64 desc[UR6][R4.64+0xc0], R18 ;  /* 0x0000c01204007986 */ /* 0x0001e8000c101b06 */
[----:B------:R-:W1:Y:S04]  /*08d0*/  LDG.E.64 R12, desc[UR6][R8.64+0x8] ;  /* 0x00000806080c7981 */ /* 0x000e68000c1e1b00 */
[----:B------:R-:W1:Y:S02]  /*08e0*/  LDG.E.64 R14, desc[UR6][R10.64+0x8] ;  /* 0x000008060a0e7981 */ /* 0x000e64000c1e1b00 */
[----:B-1----:R-:W-:-:S02]  /*08f0*/  LOP3.LUT R20, R12, R14, RZ, 0x3c, !PT ;  /* 0x0000000e0c147212 */ /* 0x002fc400078e3cff */
[----:B------:R-:W-:-:S05]  /*0900*/  LOP3.LUT R21, R13, R15, RZ, 0x3c, !PT ;  /* 0x0000000f0d157212 */ /* 0x000fca00078e3cff */
[----:B------:R1:W-:Y:S04]  /*0910*/  STG.E.64 desc[UR6][R4.64+0xc8], R20 ;  /* 0x0000c81404007986 */ /* 0x0003e8000c101b06 */
[----:B------:R-:W3:Y:S04]  /*0920*/  LDG.E.64 R12, desc[UR6][R2.64] ;  /* 0x00000006020c7981 */ /* 0x000ee8000c1e1b00 */
[----:B------:R-:W3:Y:S04]  /*0930*/  LDG.E.64 R14, desc[UR6][R8.64] ;  /* 0x00000006080e7981 */ /* 0x000ee8000c1e1b00 */
[----:B--2---:R-:W3:Y:S02]  /*0940*/  LDG.E.64 R16, desc[UR6][R10.64] ;  /* 0x000000060a107981 */ /* 0x004ee4000c1e1b00 */
[----:B---3--:R-:W-:-:S02]  /*0950*/  LOP3.LUT R22, R16, R12, R14, 0x96, !PT ;  /* 0x0000000c10167212 */ /* 0x008fc400078e960e */
[----:B------:R-:W-:-:S05]  /*0960*/  LOP3.LUT R23, R17, R13, R15, 0x96, !PT ;  /* 0x0000000d11177212 */ /* 0x000fca00078e960f */
[----:B------:R2:W-:Y:S04]  /*0970*/  STG.E.64 desc[UR6][R4.64+0xd0], R22 ;  /* 0x0000d01604007986 */ /* 0x0005e8000c101b06 */
[----:B------:R-:W0:Y:S04]  /*0980*/  LDG.E.64 R12, desc[UR6][R2.64+0x8] ;  /* 0x00000806020c7981 */ /* 0x000e28000c1e1b00 */
[----:B------:R-:W0:Y:S04]  /*0990*/  LDG.E.64 R14, desc[UR6][R8.64+0x8] ;  /* 0x00000806080e7981 */ /* 0x000e28000c1e1b00 */
[----:B------:R-:W0:Y:S02]  /*09a0*/  LDG.E.64 R16, desc[UR6][R10.64+0x8] ;  /* 0x000008060a107981 */ /* 0x000e24000c1e1b00 */
[----:B0-----:R-:W-:-:S02]  /*09b0*/  LOP3.LUT R18, R16, R12, R14, 0x96, !PT ;  /* 0x0000000c10127212 */ /* 0x001fc400078e960e */
[----:B------:R-:W-:-:S05]  /*09c0*/  LOP3.LUT R19, R17, R13, R15, 0x96, !PT ;  /* 0x0000000d11137212 */ /* 0x000fca00078e960f */
[----:B------:R0:W-:Y:S04]  /*09d0*/  STG.E.64 desc[UR6][R4.64+0xd8], R18 ;  /* 0x0000d81204007986 */ /* 0x0001e8000c101b06 */
[----:B------:R-:W1:Y:S04]  /*09e0*/  LDG.E.64 R12, desc[UR6][R6.64] ;  /* 0x00000006060c7981 */ /* 0x000e68000c1e1b00 */
[----:B------:R-:W1:Y:S04]  /*09f0*/  LDG.E.64 R14, desc[UR6][R8.64] ;  /* 0x00000006080e7981 */ /* 0x000e68000c1e1b00 */
[----:B------:R-:W1:Y:S02]  /*0a00*/  LDG.E.64 R16, desc[UR6][R10.64] ;  /* 0x000000060a107981 */ /* 0x000e64000c1e1b00 */
[----:B-1----:R-:W-:-:S02]  /*0a10*/  LOP3.LUT R20, R16, R12, R14, 0x96, !PT ;  /* 0x0000000c10147212 */ /* 0x002fc400078e960e */
[----:B------:R-:W-:-:S05]  /*0a20*/  LOP3.LUT R21, R17, R13, R15, 0x96, !PT ;  /* 0x0000000d11157212 */ /* 0x000fca00078e960f */
[----:B------:R1:W-:Y:S04]  /*0a30*/  STG.E.64 desc[UR6][R4.64+0xe0], R20 ;  /* 0x0000e01404007986 */ /* 0x0003e8000c101b06 */
[----:B------:R-:W2:Y:S04]  /*0a40*/  LDG.E.64 R12, desc[UR6][R6.64+0x8] ;  /* 0x00000806060c7981 */ /* 0x000ea8000c1e1b00 */
[----:B------:R-:W2:Y:S04]  /*0a50*/  LDG.E.64 R14, desc[UR6][R8.64+0x8] ;  /* 0x00000806080e7981 */ /* 0x000ea8000c1e1b00 */
[----:B------:R-:W2:Y:S02]  /*0a60*/  LDG.E.64 R16, desc[UR6][R10.64+0x8] ;  /* 0x000008060a107981 */ /* 0x000ea4000c1e1b00 */
[----:B--2---:R-:W-:-:S02]  /*0a70*/  LOP3.LUT R22, R16, R12, R14, 0x96, !PT ;  /* 0x0000000c10167212 */ /* 0x004fc400078e960e */
[----:B------:R-:W-:-:S05]  /*0a80*/  LOP3.LUT R23, R17, R13, R15, 0x96, !PT ;  /* 0x0000000d11177212 */ /* 0x000fca00078e960f */
[----:B------:R2:W-:Y:S04]  /*0a90*/  STG.E.64 desc[UR6][R4.64+0xe8], R22 ;  /* 0x0000e81604007986 */ /* 0x0005e8000c101b06 */
[----:B------:R-:W1:Y:S04]  /*0aa0*/  LDG.E.64 R12, desc[UR6][R2.64] ;  /* 0x00000006020c7981 */ /* 0x000e68000c1e1b00 */
[----:B------:R-:W1:Y:S04]  /*0ab0*/  LDG.E.64 R14, desc[UR6][R6.64] ;  /* 0x00000006060e7981 */ /* 0x000e68000c1e1b00 */
[----:B------:R-:W1:Y:S04]  /*0ac0*/  LDG.E.64 R16, desc[UR6][R8.64] ;  /* 0x0000000608107981 */ /* 0x000e68000c1e1b00 */
[----:B0-----:R-:W3:Y:S01]  /*0ad0*/  LDG.E.64 R18, desc[UR6][R10.64] ;  /* 0x000000060a127981 */ /* 0x001ee2000c1e1b00 */
[----:B-1----:R-:W-:-:S02]  /*0ae0*/  LOP3.LUT R21, R16, R14, R12, 0x96, !PT ;  /* 0x0000000e10157212 */ /* 0x002fc400078e960c */
[----:B------:R-:W-:Y:S02]  /*0af0*/  LOP3.LUT R13, R17, R15, R13, 0x96, !PT ;  /* 0x0000000f110d7212 */ /* 0x000fe400078e960d */
[----:B---3--:R-:W-:Y:S02]  /*0b00*/  LOP3.LUT R20, R21, R18, RZ, 0x3c, !PT ;  /* 0x0000001215147212 */ /* 0x008fe400078e3cff */
[----:B------:R-:W-:-:S05]  /*0b10*/  LOP3.LUT R21, R13, R19, RZ, 0x3c, !PT ;  /* 0x000000130d157212 */ /* 0x000fca00078e3cff */
[----:B------:R-:W-:Y:S04]  /*0b20*/  STG.E.64 desc[UR6][R4.64+0xf0], R20 ;  /* 0x0000f01404007986 */ /* 0x000fe8000c101b06 */
[----:B------:R-:W2:Y:S04]  /*0b30*/  LDG.E.64 R12, desc[UR6][R2.64+0x8] ;  /* 0x00000806020c7981 */ /* 0x000ea8000c1e1b00 */
[----:B------:R-:W2:Y:S04]  /*0b40*/  LDG.E.64 R14, desc[UR6][R6.64+0x8] ;  /* 0x00000806060e7981 */ /* 0x000ea8000c1e1b00 */
[----:B------:R-:W2:Y:S04]  /*0b50*/  LDG.E.64 R16, desc[UR6][R8.64+0x8] ;  /* 0x0000080608107981 */ /* 0x000ea8000c1e1b00 */
[----:B------:R-:W3:Y:S01]  /*0b60*/  LDG.E.64 R18, desc[UR6][R10.64+0x8] ;  /* 0x000008060a127981 */ /* 0x000ee2000c1e1b00 */
[----:B--2---:R-:W-:-:S02]  /*0b70*/  LOP3.LUT R23, R16, R14, R12, 0x96, !PT ;  /* 0x0000000e10177212 */ /* 0x004fc400078e960c */
[----:B------:R-:W-:Y:S02]  /*0b80*/  LOP3.LUT R13, R17, R15, R13, 0x96, !PT ;  /* 0x0000000f110d7212 */ /* 0x000fe400078e960d */
[----:B---3--:R-:W-:Y:S02]  /*0b90*/  LOP3.LUT R12, R23, R18, RZ, 0x3c, !PT ;  /* 0x00000012170c7212 */ /* 0x008fe400078e3cff */
[----:B------:R-:W-:-:S05]  /*0ba0*/  LOP3.LUT R13, R13, R19, RZ, 0x3c, !PT ;  /* 0x000000130d0d7212 */ /* 0x000fca00078e3cff */
[----:B------:R-:W-:Y:S01]  /*0bb0*/  STG.E.64 desc[UR6][R4.64+0xf8], R12 ;  /* 0x0000f80c04007986 */ /* 0x000fe2000c101b06 */
[----:B------:R-:W-:Y:S05]  /*0bc0*/  EXIT ;  /* 0x000000000000794d */ /* 0x000fea0003800000 */
.L_x_4:
        /* <DEDUP_REMOVED lines=11> */
.L_x_37:


//--------------------- .text._ZN3x643gpu12mar_multiplyEPKmmmS2_mmPm --------------------------
	.section	.text._ZN3x643gpu12mar_multiplyEPKmmmS2_mmPm,"ax",@progbits
	.align	128
        .global         _ZN3x643gpu12mar_multiplyEPKmmmS2_mmPm
        .type           _ZN3x643gpu12mar_multiplyEPKmmmS2_mmPm,@function
        .size           _ZN3x643gpu12mar_multiplyEPKmmmS2_mmPm,(.L_x_38 - _ZN3x643gpu12mar_multiplyEPKmmmS2_mmPm)
        .other          _ZN3x643gpu12mar_multiplyEPKmmmS2_mmPm,@"STO_CUDA_ENTRY STV_DEFAULT"
_ZN3x643gpu12mar_multiplyEPKmmmS2_mmPm:
.text._ZN3x643gpu12mar_multiplyEPKmmmS2_mmPm:
[----:B------:R-:W-:Y:S01]  /*0000*/  LDC R1, c[0x0][0x37c] ;  /* 0x0000df00ff017b82 */ /* 0x000fe20000000800 */
[----:B------:R-:W0:Y:S02]  /*0010*/  LDCU.64 UR6, c[0x0][0x390] ;  /* 0x00007200ff0677ac */ /* 0x000e240008000a00 */
[----:B0-----:R-:W-:-:S04]  /*0020*/  ISETP.NE.U32.AND P0, PT, RZ, UR6, PT ;  /* 0x00000006ff007c0c */ /* 0x001fc8000bf05070 */
[----:B------:R-:W-:-:S13]  /*0030*/  ISETP.NE.AND.EX P0, PT, RZ, UR7, PT, P0 ;  /* 0x00000007ff007c0c */ /* 0x000fda000bf05300 */
[----:B------:R-:W-:Y:S05]  /*0040*/  @!P0 EXIT ;  /* 0x000000000000894d */ /* 0x000fea0003800000 */
[----:B------:R-:W0:Y:S01]  /*0050*/  LDC.64 R4, c[0x0][0x3a8] ;  /* 0x0000ea00ff047b82 */ /* 0x000e220000000a00 */
[----:B------:R-:W1:Y:S01]  /*0060*/  S2R R3, SR_CTAID.X ;  /* 0x0000000000037919 */ /* 0x000e620000002500 */
[----:B------:R-:W2:Y:S01]  /*0070*/  LDCU UR4, c[0x0][0x360] ;  /* 0x00006c00ff0477ac */ /* 0x000ea20008000800 */
[----:B------:R-:W3:Y:S01]  /*0080*/  S2R R0, SR_TID.X ;  /* 0x0000000000007919 */ /* 0x000ee20000002100 */
[----:B0-----:R-:W-:-:S04]  /*0090*/  ISETP.GE.U32.AND P0, PT, R4, 0x40, PT ;  /* 0x000000400400780c */ /* 0x001fc80003f06070 */
[----:B------:R-:W-:-:S13]  /*00a0*/  ISETP.GE.U32.AND.EX P0, PT, R5, RZ, PT, P0 ;  /* 0x000000ff0500720c */ /* 0x000fda0003f06100 */
[----:B-123--:R-:W-:Y:S05]  /*00b0*/  @!P0 EXIT ;  /* 0x000000000000894d */ /* 0x00efea0003800000 */
[--C-:B------:R-:W-:Y:S01]  /*00c0*/  SHF.R.U64 R6, R4, 0x6, R5.reuse ;  /* 0x0000000604067819 */ /* 0x100fe20000001205 */
[----:B------:R-:W-:Y:S01]  /*00d0*/  IMAD R3, R3, UR4, R0 ;  /* 0x0000000403037c24 */ /* 0x000fe2000f8e0200 */
[----:B------:R-:W-:Y:S01]  /*00e0*/  SHF.R.U32.HI R8, RZ, 0x6, R5 ;  /* 0x00000006ff087819 */ /* 0x000fe20000011605 */
[----:B------:R-:W0:Y:S01]  /*00f0*/  LDCU.64 UR10, c[0x0][0x358] ;  /* 0x00006b00ff0a77ac */ /* 0x000e220008000a00 */
[----:B------:R-:W-:Y:S01]  /*0100*/  LOP3.LUT R2, R6, 0x7, RZ, 0xc0, !PT ;  /* 0x0000000706027812 */ /* 0x000fe200078ec0ff */
[----:B------:R-:W-:Y:S01]  /*0110*/  IMAD.WIDE.U32 R12, R3, UR6, RZ ;  /* 0x00000006030c7c25 */ /* 0x000fe2000f8e00ff */
[----:B------:R-:W-:Y:S01]  /*0120*/  LOP3.LUT R7, R8, 0x3ffffff, RZ, 0xc0, !PT ;  /* 0x03ffffff08077812 */ /* 0x000fe200078ec0ff */
[----:B------:R-:W-:Y:S01]  /*0130*/  UMOV UR4, URZ ;  /* 0x000000ff00047c82 */ /* 0x000fe20008000000 */
[----:B------:R-:W-:Y:S01]  /*0140*/  IADD3 R0, P1, PT, R2, -0x1, RZ ;  /* 0xffffffff02007810 */ /* 0x000fe20007f3e0ff */
[----:B------:R-:W-:-:S03]  /*0150*/  UMOV UR5, URZ ;  /* 0x000000ff00057c82 */ /* 0x000fc60008000000 */
[----:B------:R-:W-:Y:S01]  /*0160*/  ISETP.GE.U32.AND P0, PT, R0, 0x3, PT ;  /* 0x000000030000780c */ /* 0x000fe20003f06070 */
[----:B------:R-:W-:Y:S02]  /*0170*/  IMAD.X R2, RZ, RZ, -0x1, P1 ;  /* 0xffffffffff027424 */ /* 0x000fe400008e06ff */
[----:B------:R-:W-:Y:S01]  /*0180*/  IMAD R0, R3, UR7, R13 ;  /* 0x0000000703007c24 */ /* 0x000fe2000f8e020d */
[----:B------:R-:W-:Y:S02]  /*0190*/  LOP3.LUT R3, R4, 0xc0, RZ, 0xc0, !PT ;  /* 0x000000c004037812 */ /* 0x000fe400078ec0ff */
[----:B------:R-:W-:Y:S02]  /*01a0*/  ISETP.GE.U32.AND.EX P0, PT, R2, RZ, PT, P0 ;  /* 0x000000ff0200720c */ /* 0x000fe40003f06100 */
[----:B------:R-:W-:Y:S02]  /*01b0*/  IADD3 R2, P1, PT, R6, -0x1, RZ ;  /* 0xffffffff06027810 */ /* 0x000fe40007f3e0ff */
[----:B------:R-:W-:-:S02]  /*01c0*/  SHF.R.U64 R4, R12, 0x6, R0 ;  /* 0x000000060c047819 */ /* 0x000fc40000001200 */
[----:B------:R-:W-:Y:S02]  /*01d0*/  SHF.R.U32.HI R5, RZ, 0x6, R0 ;  /* 0x00000006ff057819 */ /* 0x000fe40000011600 */
[----:B------:R-:W-:Y:S02]  /*01e0*/  LOP3.LUT R6, R6, 0xfffffff8, RZ, 0xc0, !PT ;  /* 0xfffffff806067812 */ /* 0x000fe400078ec0ff */
[----:B0-----:R-:W-:-:S07]  /*01f0*/  IADD3.X R8, PT, PT, R8, -0x1, RZ, P1, !PT ;  /* 0xffffffff08087810 */ /* 0x001fce0000ffe4ff */
.L_x_10:
[----:B0-----:R-:W0:Y:S01]  /*0200*/  LDCU.64 UR6, c[0x0][0x380] ;  /* 0x00007000ff0677ac */ /* 0x001e220008000a00 */
[----:B-1----:R-:W-:Y:S01]  /*0210*/  IADD3 R14, P1, PT, R12, UR4, RZ ;  /* 0x000000040c0e7c10 */ /* 0x002fe2000ff3e0ff */
[----:B------:R-:W1:Y:S03]  /*0220*/  LDCU.64 UR14, c[0x0][0x3a8] ;  /* 0x00007500ff0e77ac */ /* 0x000e660008000a00 */
[----:B------:R-:W-:Y:S01]  /*0230*/  IADD3.X R9, PT, PT, R0, UR5, RZ, P1, !PT ;  /* 0x0000000500097c10 */ /* 0x000fe20008ffe4ff */
[----:B--2---:R-:W2:Y:S03]  /*0240*/  LDCU.64 UR12, c[0x0][0x390] ;  /* 0x00007200ff0c77ac */ /* 0x004ea60008000a00 */
[--C-:B---3--:R-:W-:Y:S02]  /*0250*/  SHF.R.U64 R10, R14, 0x3, R9.reuse ;  /* 0x000000030e0a7819 */ /* 0x108fe40000001209 */
[----:B------:R-:W-:-:S02]  /*0260*/  SHF.R.U32.HI R9, RZ, 0x3, R9 ;  /* 0x00000003ff097819 */ /* 0x000fc40000011609 */
[----:B------:R-:W-:Y:S02]  /*0270*/  LOP3.LUT R10, R10, 0xfffffff8, RZ, 0xc0, !PT ;  /* 0xfffffff80a0a7812 */ /* 0x000fe400078ec0ff */
[----:B------:R-:W-:Y:S02]  /*0280*/  LOP3.LUT R9, R9, 0x1fffffff, RZ, 0xc0, !PT ;  /* 0x1fffffff09097812 */ /* 0x000fe400078ec0ff */
[----:B0-----:R-:W-:-:S04]  /*0290*/  IADD3 R10, P1, PT, R10, UR6, RZ ;  /* 0x000000060a0a7c10 */ /* 0x001fc8000ff3e0ff */
[----:B------:R-:W-:-:S06]  /*02a0*/  IADD3.X R11, PT, PT, R9, UR7, RZ, P1, !PT ;  /* 0x00000007090b7c10 */ /* 0x000fcc0008ffe4ff */
[----:B------:R-:W3:Y:S01]  /*02b0*/  LDG.E.64 R10, desc[UR10][R10.64] ;  /* 0x0000000a0a0a7981 */ /* 0x000ee2000c1e1b00 */
[----:B------:R-:W-:Y:S01]  /*02c0*/  ISETP.GE.U32.AND P2, PT, R2, 0x7, PT ;  /* 0x000000070200780c */ /* 0x000fe20003f46070 */
[----:B-1----:R-:W-:Y:S01]  /*02d0*/  UIMAD UR8, UR5, UR14, URZ ;  /* 0x0000000e050872a4 */ /* 0x002fe2000f8e02ff */
[----:B------:R-:W-:Y:S01]  /*02e0*/  LOP3.LUT R9, R14, 0x3f, RZ, 0xc0, !PT ;  /* 0x0000003f0e097812 */ /* 0x000fe200078ec0ff */
[----:B------:R-:W-:Y:S01]  /*02f0*/  UIMAD.WIDE.U32 UR6, UR4, UR14, URZ ;  /* 0x0000000e040672a5 */ /* 0x000fe2000f8e00ff */
[----:B------:R-:W-:Y:S01]  /*0300*/  ISETP.GE.U32.AND.EX P2, PT, R8, RZ, PT, P2 ;  /* 0x000000ff0800720c */ /* 0x000fe20003f46120 */
[----:B------:R-:W-:Y:S02]  /*0310*/  UIMAD UR8, UR4, UR15, UR8 ;  /* 0x0000000f040872a4 */ /* 0x000fe4000f8e0208 */
[----:B------:R-:W-:Y:S02]  /*0320*/  UIADD3 UR4, UP1, UPT, UR4, 0x1, URZ ;  /* 0x0000000104047890 */ /* 0x000fe4000ff3e0ff */
[----:B------:R-:W-:-:S02]  /*0330*/  UIADD3 UR7, UPT, UPT, UR7, UR8, URZ ;  /* 0x0000000807077290 */ /* 0x000fc4000fffe0ff */
[----:B--2---:R-:W-:Y:S02]  /*0340*/  UISETP.NE.U32.AND UP0, UPT, UR4, UR12, UPT ;  /* 0x0000000c0400728c */ /* 0x004fe4000bf05070 */
[----:B------:R-:W-:Y:S02]  /*0350*/  UIADD3.X UR5, UPT, UPT, URZ, UR5, URZ, UP1, !UPT ;  /* 0x00000005ff057290 */ /* 0x000fe40008ffe4ff */
[----:B------:R-:W-:Y:S02]  /*0360*/  USHF.R.U64 UR8, UR6, 0x6, UR7 ;  /* 0x0000000606087899 */ /* 0x000fe40008001207 */
[----:B------:R-:W-:Y:S02]  /*0370*/  USHF.R.U32.HI UR9, URZ, 0x6, UR7 ;  /* 0x00000006ff097899 */ /* 0x000fe40008011607 */
[----:B------:R-:W-:Y:S01]  /*0380*/  UISETP.NE.AND.EX UP0, UPT, UR5, UR13, UPT, UP0 ;  /* 0x0000000d0500728c */ /* 0x000fe2000bf05300 */
[----:B---3--:R-:W-:Y:S01]  /*0390*/  SHF.R.U64 R9, R10, R9, R11 ;  /* 0x000000090a097219 */ /* 0x008fe2000000120b */
[----:B------:R-:W-:-:S03]  /*03a0*/  IMAD.MOV.U32 R10, RZ, RZ, RZ ;  /* 0x000000ffff0a7224 */ /* 0x000fc600078e00ff */
[----:B------:R-:W-:-:S04]  /*03b0*/  LOP3.LUT R9, R9, 0x1, RZ, 0xc0, !PT ;  /* 0x0000000109097812 */ /* 0x000fc800078ec0ff */
[----:B------:R-:W-:Y:S01]  /*03c0*/  ISETP.NE.U32.AND P1, PT, R9, 0x1, PT ;  /* 0x000000010900780c */ /* 0x000fe20003f25070 */
[----:B------:R-:W-:-:S03]  /*03d0*/  IMAD.MOV.U32 R9, RZ, RZ, RZ ;  /* 0x000000ffff097224 */ /* 0x000fc600078e00ff */
[----:B------:R-:W-:Y:S01]  /*03e0*/  ISETP.NE.U32.AND.EX P1, PT, RZ, RZ, PT, P1 ;  /* 0x000000ffff00720c */ /* 0x000fe20003f25110 */
[----:B------:R-:W-:-:S12]  /*03f0*/  @!P2 BRA `(.L_x_5) ;  /* 0x00000004004ca947 */ /* 0x000fd80003800000 */
[----:B------:R-:W0:Y:S01]  /*0400*/  LDCU.64 UR6, c[0x0][0x398] ;  /* 0x00007300ff0677ac */ /* 0x000e220008000a00 */
[----:B------:R-:W-:Y:S02]  /*0410*/  IMAD.MOV.U32 R20, RZ, RZ, R6 ;  /* 0x000000ffff147224 */ /* 0x000fe400078e0006 */
[----:B------:R-:W-:Y:S01]  /*0420*/  IMAD.MOV.U32 R9, RZ, RZ, R7 ;  /* 0x000000ffff097224 */ /* 0x000fe200078e0007 */
[----:B------:R-:W1:Y:S01]  /*0430*/  LDCU.64 UR12, c[0x0][0x3b0] ;  /* 0x00007600ff0c77ac */ /* 0x000e620008000a00 */
[----:B0-----:R-:W-:-:S04]  /*0440*/  ULEA UR6, UP1, UR8, UR6, 0x3 ;  /* 0x0000000608067291 */ /* 0x001fc8000f8218ff */
[----:B------:R-:W-:Y:S01]  /*0450*/  ULEA.HI.X UR7, UR8, UR7, UR9, 0x3, UP1 ;  /* 0x0000000708077291 */ /* 0x000fe200088f1c09 */
[----:B-1----:R-:W-:Y:S01]  /*0460*/  LEA R21, P2, R4, UR12, 0x3 ;  /* 0x0000000c04157c11 */ /* 0x002fe2000f8418ff */
[----:B------:R-:W-:-:S03]  /*0470*/  UIADD3 UR6, UP1, UPT, UR6, 0x20, URZ ;  /* 0x0000002006067890 */ /* 0x000fc6000ff3e0ff */
[----:B------:R-:W-:Y:S01]  /*0480*/  LEA.HI.X R22, R4, UR13, R5, 0x3, P2 ;  /* 0x0000000d04167c11 */ /* 0x000fe200090f1c05 */
[----:B------:R-:W-:Y:S01]  /*0490*/  UIADD3.X UR7, UPT, UPT, URZ, UR7, URZ, UP1, !UPT ;  /* 0x00000007ff077290 */ /* 0x000fe20008ffe4ff */
[----:B------:R-:W-:Y:S01]  /*04a0*/  IADD3 R21, P2, PT, R21, 0x20, RZ ;  /* 0x0000002015157810 */ /* 0x000fe20007f5e0ff */
[----:B------:R-:W-:-:S04]  /*04b0*/  IMAD.U32 R10, RZ, RZ, UR6 ;  /* 0x00000006ff0a7e24 */ /* 0x000fc8000f8e00ff */
[----:B------:R-:W-:Y:S02]  /*04c0*/  IMAD.X R22, RZ, RZ, R22, P2 ;  /* 0x000000ffff167224 */ /* 0x000fe400010e0616 */
[----:B------:R-:W-:-:S07]  /*04d0*/  IMAD.U32 R11, RZ, RZ, UR7 ;  /* 0x00000007ff0b7e24 */ /* 0x000fce000f8e00ff */
.L_x_6:
[----:B-1----:R-:W-:Y:S01]  /*04e0*/  IMAD.MOV.U32 R14, RZ, RZ, R21 ;  /* 0x000000ffff0e7224 */ /* 0x002fe200078e0015 */
[----:B------:R-:W2:Y:S01]  /*04f0*/  LDG.E.64 R18, desc[UR10][R10.64+-0x20] ;  /* 0xffffe00a0a127981 */ /* 0x000ea2000c1e1b00 */
[----:B------:R-:W-:-:S05]  /*0500*/  IMAD.MOV.U32 R15, RZ, RZ, R22 ;  /* 0x000000ffff0f7224 */ /* 0x000fca00078e0016 */
[----:B------:R-:W3:Y:S01]  /*0510*/  LDG.E.64 R16, desc[UR10][R14.64+-0x20] ;  /* 0xffffe00a0e107981 */ /* 0x000ee2000c1e1b00 */
[----:B--2---:R-:W-:Y:S02]  /*0520*/  SEL R23, R18, RZ, !P1 ;  /* 0x000000ff12177207 */ /* 0x004fe40004800000 */
[----:B------:R-:W-:Y:S02]  /*0530*/  SEL R19, R19, RZ, !P1 ;  /* 0x000000ff13137207 */ /* 0x000fe40004800000 */
[----:B---3--:R-:W-:Y:S02]  /*0540*/  LOP3.LUT R22, R16, R23, RZ, 0x3c, !PT ;  /* 0x0000001710167212 */ /* 0x008fe400078e3cff */
[----:B------:R-:W-:Y:S02]  /*0550*/  LOP3.LUT R23, R17, R19, RZ, 0x3c, !PT ;  /* 0x0000001311177212 */ /* 0x000fe400078e3cff */
[----:B------:R-:W2:Y:S04]  /*0560*/  LDG.E.64 R16, desc[UR10][R14.64+-0x18] ;  /* 0xffffe80a0e107981 */ /* 0x000ea8000c1e1b00 */
[----:B------:R0:W-:Y:S04]  /*0570*/  STG.E.64 desc[UR10][R14.64+-0x20], R22 ;  /* 0xffffe0160e007986 */ /* 0x0001e8000c101b0a */
[----:B------:R-:W3:Y:S02]  /*0580*/  LDG.E.64 R18, desc[UR10][R10.64+-0x18] ;  /* 0xffffe80a0a127981 */ /* 0x000ee4000c1e1b00 */
[----:B---3--:R-:W-:-:S02]  /*0590*/  SEL R25, R18, RZ, !P1 ;  /* 0x000000ff12197207 */ /* 0x008fc40004800000 */
[----:B------:R-:W-:Y:S02]  /*05a0*/  SEL R19, R19, RZ, !P1 ;  /* 0x000000ff13137207 */ /* 0x000fe40004800000 */
[----:B--2---:R-:W-:Y:S02]  /*05b0*/  LOP3.LUT R24, R16, R25, RZ, 0x3c, !PT ;  /* 0x0000001910187212 */ /* 0x004fe400078e3cff */
[----:B------:R-:W-:Y:S02]  /*05c0*/  LOP3.LUT R25, R17, R19, RZ, 0x3c, !PT ;  /* 0x0000001311197212 */ /* 0x000fe400078e3cff */
[----:B------:R-:W0:Y:S04]  /*05d0*/  LDG.E.64 R16, desc[UR10][R14.64+-0x10] ;  /* 0xfffff00a0e107981 */ /* 0x000e28000c1e1b00 */
[----:B------:R1:W-:Y:S04]  /*05e0*/  STG.E.64 desc[UR10][R14.64+-0x18], R24 ;  /* 0xffffe8180e007986 */ /* 0x0003e8000c101b0a */
[----:B------:R-:W2:Y:S02]  /*05f0*/  LDG.E.64 R18, desc[UR10][R10.64+-0x10] ;  /* 0xfffff00a0a127981 */ /* 0x000ea4000c1e1b00 */
[----:B--2---:R-:W-:-:S02]  /*0600*/  SEL R21, R18, RZ, !P1 ;  /* 0x000000ff12157207 */ /* 0x004fc40004800000 */
[----:B------:R-:W-:Y:S02]  /*0610*/  SEL R19, R19, RZ, !P1 ;  /* 0x000000ff13137207 */ /* 0x000fe40004800000 */
[----:B0-----:R-:W-:Y:S02]  /*0620*/  LOP3.LUT R22, R16, R21, RZ, 0x3c, !PT ;  /* 0x0000001510167212 */ /* 0x001fe400078e3cff */
[----:B------:R-:W-:Y:S02]  /*0630*/  LOP3.LUT R23, R17, R19, RZ, 0x3c, !PT ;  /* 0x0000001311177212 */ /* 0x000fe400078e3cff */
[----:B------:R-:W1:Y:S04]  /*0640*/  LDG.E.64 R16, desc[UR10][R14.64+-0x8] ;  /* 0xfffff80a0e107981 */ /* 0x000e68000c1e1b00 */
[----:B------:R0:W-:Y:S04]  /*0650*/  STG.E.64 desc[UR10][R14.64+-0x10], R22 ;  /* 0xfffff0160e007986 */ /* 0x0001e8000c101b0a */
[----:B------:R-:W2:Y:S02]  /*0660*/  LDG.E.64 R18, desc[UR10][R10.64+-0x8] ;  /* 0xfffff80a0a127981 */ /* 0x000ea4000c1e1b00 */
[----:B--2---:R-:W-:-:S02]  /*0670*/  SEL R21, R18, RZ, !P1 ;  /* 0x000000ff12157207 */ /* 0x004fc40004800000 */
[----:B------:R-:W-:Y:S02]  /*0680*/  SEL R19, R19, RZ, !P1 ;  /* 0x000000ff13137207 */ /* 0x000fe40004800000 */
[----:B-1----:R-:W-:Y:S02]  /*0690*/  LOP3.LUT R24, R16, R21, RZ, 0x3c, !PT ;  /* 0x0000001510187212 */ /* 0x002fe400078e3cff */
        /* <DEDUP_REMOVED lines=16> */
[----:B------:R-:W-:Y:S04]  /*07a0*/  STG.E.64 desc[UR10][R14.64+0x8], R24 ;  /* 0x000008180e007986 */ /* 0x000fe8000c101b0a */
[----:B------:R-:W2:Y:S01]  /*07b0*/  LDG.E.64 R16, desc[UR10][R10.64+0x10] ;  /* 0x0000100a0a107981 */ /* 0x000ea2000c1e1b00 */
[----:B------:R-:W-:-:S02]  /*07c0*/  IADD3 R20, P2, PT, R20, -0x8, RZ ;  /* 0xfffffff814147810 */ /* 0x000fc40007f5e0ff */
[----:B--2---:R-:W-:Y:S02]  /*07d0*/  SEL R21, R16, RZ, !P1 ;  /* 0x000000ff10157207 */ /* 0x004fe40004800000 */
[----:B------:R-:W-:Y:S02]  /*07e0*/  SEL R17, R17, RZ, !P1 ;  /* 0x000000ff11117207 */ /* 0x000fe40004800000 */
[----:B0-----:R-:W-:Y:S02]  /*07f0*/  LOP3.LUT R22, R18, R21, RZ, 0x3c, !PT ;  /* 0x0000001512167212 */ /* 0x001fe400078e3cff */
[----:B------:R-:W-:Y:S02]  /*0800*/  LOP3.LUT R23, R19, R17, RZ, 0x3c, !PT ;  /* 0x0000001113177212 */ /* 0x000fe400078e3cff */
[----:B------:R-:W2:Y:S04]  /*0810*/  LDG.E.64 R18, desc[UR10][R14.64+0x18] ;  /* 0x0000180a0e127981 */ /* 0x000ea8000c1e1b00 */
[----:B------:R0:W-:Y:S04]  /*0820*/  STG.E.64 desc[UR10][R14.64+0x10], R22 ;  /* 0x000010160e007986 */ /* 0x0001e8000c101b0a */
[----:B------:R1:W3:Y:S01]  /*0830*/  LDG.E.64 R16, desc[UR10][R10.64+0x18] ;  /* 0x0000180a0a107981 */ /* 0x0002e2000c1e1b00 */
[----:B------:R-:W-:-:S02]  /*0840*/  IADD3.X R9, PT, PT, R9, -0x1, RZ, P2, !PT ;  /* 0xffffffff09097810 */ /* 0x000fc400017fe4ff */
[----:B------:R-:W-:-:S04]  /*0850*/  ISETP.NE.U32.AND P2, PT, R20, RZ, PT ;  /* 0x000000ff1400720c */ /* 0x000fc80003f45070 */
[----:B------:R-:W-:Y:S02]  /*0860*/  ISETP.NE.AND.EX P2, PT, R9, RZ, PT, P2 ;  /* 0x000000ff0900720c */ /* 0x000fe40003f45320 */
[----:B-1----:R-:W-:-:S05]  /*0870*/  IADD3 R10, P3, PT, R10, 0x40, RZ ;  /* 0x000000400a0a7810 */ /* 0x002fca0007f7e0ff */
[----:B------:R-:W-:Y:S01]  /*0880*/  IMAD.X R11, RZ, RZ, R11, P3 ;  /* 0x000000ffff0b7224 */ /* 0x000fe200018e060b */
[----:B---3--:R-:W-:Y:S02]  /*0890*/  SEL R21, R16, RZ, !P1 ;  /* 0x000000ff10157207 */ /* 0x008fe40004800000 */
[----:B------:R-:W-:Y:S02]  /*08a0*/  SEL R17, R17, RZ, !P1 ;  /* 0x000000ff11117207 */ /* 0x000fe40004800000 */
[----:B--2---:R-:W-:Y:S02]  /*08b0*/  LOP3.LUT R16, R18, R21, RZ, 0x3c, !PT ;  /* 0x0000001512107212 */ /* 0x004fe400078e3cff */
[----:B------:R-:W-:Y:S02]  /*08c0*/  LOP3.LUT R17, R19, R17, RZ, 0x3c, !PT ;  /* 0x0000001113117212 */ /* 0x000fe400078e3cff */
[----:B------:R-:W-:-:S03]  /*08d0*/  IADD3 R21, P4, PT, R14, 0x40, RZ ;  /* 0x000000400e157810 */ /* 0x000fc60007f9e0ff */
[----:B------:R1:W-:Y:S02]  /*08e0*/  STG.E.64 desc[UR10][R14.64+0x18], R16 ;  /* 0x000018100e007986 */ /* 0x0003e4000c101b0a */
[----:B0-----:R-:W-:Y:S01]  /*08f0*/  IMAD.X R22, RZ, RZ, R15, P4 ;  /* 0x000000ffff167224 */ /* 0x001fe200020e060f */
[----:B------:R-:W-:Y:S07]  /*0900*/  @P2 BRA `(.L_x_6) ;  /* 0xfffffff800f42947 */ /* 0x000fee000383ffff */
[----:B------:R-:W-:Y:S02]  /*0910*/  IMAD.MOV.U32 R9, RZ, RZ, R6 ;  /* 0x000000ffff097224 */ /* 0x000fe400078e0006 */
[----:B------:R-:W-:-:S07]  /*0920*/  IMAD.MOV.U32 R10, RZ, RZ, R7 ;  /* 0x000000ffff0a7224 */ /* 0x000fce00078e0007 */
.L_x_5:
[----:B------:R-:W-:-:S09]  /*0930*/  ULOP3.LUT UP1, URZ, UR14, 0x1c0, URZ, 0xc0, !UPT ;  /* 0x000001c00eff7892 */ /* 0x000fd2000f82c0ff */
[----:B------:R-:W-:Y:S05]  /*0940*/  BRA.U !UP1, `(.L_x_7) ;  /* 0x0000000509687547 */ /* 0x000fea000b800000 */
[----:B------:R-:W-:Y:S01]  /*0950*/  ISETP.NE.AND P2, PT, R3, RZ, PT ;  /* 0x000000ff0300720c */ /* 0x000fe20003f45270 */
[----:B------:R-:W-:-:S12]  /*0960*/  @!P0 BRA `(.L_x_8) ;  /* 0x0000000000a08947 */ /* 0x000fd80003800000 */
[----:B-1----:R-:W0:Y:S01]  /*0970*/  LDC.64 R14, c[0x0][0x398] ;  /* 0x0000e600ff0e7b82 */ /* 0x002e220000000a00 */
[----:B------:R-:W1:Y:S01]  /*0980*/  LDCU.64 UR6, c[0x0][0x3b0] ;  /* 0x00007600ff0677ac */ /* 0x000e620008000a00 */
[C---:B------:R-:W-:Y:S02]  /*0990*/  IADD3 R17, P4, PT, R9.reuse, UR8, RZ ;  /* 0x0000000809117c10 */ /* 0x040fe4000ff9e0ff */
[----:B------:R-:W-:Y:S02]  /*09a0*/  IADD3 R11, P3, PT, R9, R4, RZ ;  /* 0x00000004090b7210 */ /* 0x000fe40007f7e0ff */
[----:B------:R-:W-:-:S03]  /*09b0*/  IADD3.X R20, PT, PT, R10, UR9, RZ, P4, !PT ;  /* 0x000000090a147c10 */ /* 0x000fc6000a7fe4ff */
[----:B------:R-:W-:Y:S01]  /*09c0*/  IMAD.X R18, R10, 0x1, R5, P3 ;  /* 0x000000010a127824 */ /* 0x000fe200018e0605 */
[----:B-1----:R-:W-:Y:S02]  /*09d0*/  LEA R16, P3, R11, UR6, 0x3 ;  /* 0x000000060b107c11 */ /* 0x002fe4000f8618ff */
[----:B0-----:R-:W-:-:S04]  /*09e0*/  LEA R14, P4, R17, R14, 0x3 ;  /* 0x0000000e110e7211 */ /* 0x001fc800078818ff */
[----:B------:R-:W-:Y:S02]  /*09f0*/  LEA.HI.X R15, R17, R15, R20, 0x3, P4 ;  /* 0x0000000f110f7211 */ /* 0x000fe400020f1c14 */
[----:B------:R-:W-:-:S03]  /*0a00*/  LEA.HI.X R17, R11, UR7, R18, 0x3, P3 ;  /* 0x000000070b117c11 */ /* 0x000fc600098f1c12 */
[----:B------:R-:W2:Y:S04]  /*0a10*/  LDG.E.64 R20, desc[UR10][R14.64] ;  /* 0x0000000a0e147981 */ /* 0x000ea8000c1e1b00 */
[----:B------:R-:W3:Y:S01]  /*0a20*/  LDG.E.64 R18, desc[UR10][R16.64] ;  /* 0x0000000a10127981 */ /* 0x000ee2000c1e1b00 */
[----:B--2---:R-:W-:Y:S02]  /*0a30*/  SEL R23, R20, RZ, !P1 ;  /* 0x000000ff14177207 */ /* 0x004fe40004800000 */
[----:B------:R-:W-:Y:S02]  /*0a40*/  SEL R21, R21, RZ, !P1 ;  /* 0x000000ff15157207 */ /* 0x000fe40004800000 */
[----:B---3--:R-:W-:Y:S02]  /*0a50*/  LOP3.LUT R22, R18, R23, RZ, 0x3c, !PT ;  /* 0x0000001712167212 */ /* 0x008fe400078e3cff */
[----:B------:R-:W-:-:S02]  /*0a60*/  LOP3.LUT R23, R19, R21, RZ, 0x3c, !PT ;  /* 0x0000001513177212 */ /* 0x000fc400078e3cff */
        /* <DEDUP_REMOVED lines=9> */
[----:B------:R-:W3:Y:S02]  /*0b00*/  LDG.E.64 R18, desc[UR10][R14.64+0x10] ;  /* 0x0000100a0e127981 */ /* 0x000ee4000c1e1b00 */
[----:B---3--:R-:W-:-:S02]  /*0b10*/  SEL R11, R18, RZ, !P1 ;  /* 0x000000ff120b7207 */ /* 0x008fc40004800000 */
[----:B------:R-:W-:Y:S02]  /*0b20*/  SEL R19, R19, RZ, !P1 ;  /* 0x000000ff13137207 */ /* 0x000fe40004800000 */
[----:B0-----:R-:W-:Y:S02]  /*0b30*/  LOP3.LUT R22, R20, R11, RZ, 0x3c, !PT ;  /* 0x0000000b14167212 */ /* 0x001fe400078e3cff */
[----:B------:R-:W-:Y:S02]  /*0b40*/  LOP3.LUT R23, R21, R19, RZ, 0x3c, !PT ;  /* 0x0000001315177212 */ /* 0x000fe400078e3cff */
[----:B------:R-:W3:Y:S04]  /*0b50*/  LDG.E.64 R18, desc[UR10][R16.64+0x18] ;  /* 0x0000180a10127981 */ /* 0x000ee8000c1e1b00 */
[----:B------:R2:W-:Y:S04]  /*0b60*/  STG.E.64 desc[UR10][R16.64+0x10], R22 ;  /* 0x0000101610007986 */ /* 0x0005e8000c101b0a */
[----:B------:R-:W4:Y:S01]  /*0b70*/  LDG.E.64 R20, desc[UR10][R14.64+0x18] ;  /* 0x0000180a0e147981 */ /* 0x000f22000c1e1b00 */
[----:B------:R-:W-:-:S05]  /*0b80*/  IADD3 R9, P3, PT, R9, 0x4, RZ ;  /* 0x0000000409097810 */ /* 0x000fca0007f7e0ff */
[----:B------:R-:W-:Y:S01]  /*0b90*/  IMAD.X R10, RZ, RZ, R10, P3 ;  /* 0x000000ffff0a7224 */ /* 0x000fe200018e060a */
[----:B----4-:R-:W-:Y:S02]  /*0ba0*/  SEL R11, R20, RZ, !P1 ;  /* 0x000000ff140b7207 */ /* 0x010fe40004800000 */
[----:B------:R-:W-:Y:S02]  /*0bb0*/  SEL R21, R21, RZ, !P1 ;  /* 0x000000ff15157207 */ /* 0x000fe40004800000 */
[----:B---3--:R-:W-:Y:S02]  /*0bc0*/  LOP3.LUT R18, R18, R11, RZ, 0x3c, !PT ;  /* 0x0000000b12127212 */ /* 0x008fe400078e3cff */
[----:B------:R-:W-:-:S05]  /*0bd0*/  LOP3.LUT R19, R19, R21, RZ, 0x3c, !PT ;  /* 0x0000001513137212 */ /* 0x000fca00078e3cff */
[----:B------:R2:W-:Y:S02]  /*0be0*/  STG.E.64 desc[UR10][R16.64+0x18], R18 ;  /* 0x0000181210007986 */ /* 0x0005e4000c101b0a */
.L_x_8:
[----:B------:R-:W-:Y:S05]  /*0bf0*/  @!P2 BRA `(.L_x_7) ;  /* 0x0000000000bca947 */ /* 0x000fea0003800000 */
[----:B------:R-:W-:Y:S01]  /*0c00*/  ISETP.NE.AND P2, PT, R3, 0x40, PT ;  /* 0x000000400300780c */ /* 0x000fe20003f45270 */
[----:B------:R-:W-:-:S12]  /*0c10*/  ULOP3.LUT UP1, URZ, UR14, 0x40, URZ, 0xc0, !UPT ;  /* 0x000000400eff7892 */ /* 0x000fd8000f82c0ff */
[----:B------:R-:W-:Y:S05]  /*0c20*/  @!P2 BRA `(.L_x_9) ;  /* 0x000000000068a947 */ /* 0x000fea0003800000 */
[----:B-1----:R-:W0:Y:S01]  /*0c30*/  LDC.64 R14, c[0x0][0x398] ;  /* 0x0000e600ff0e7b82 */ /* 0x002e220000000a00 */
[----:B------:R-:W1:Y:S01]  /*0c40*/  LDCU.64 UR6, c[0x0][0x3b0] ;  /* 0x00007600ff0677ac */ /* 0x000e620008000a00 */
[C---:B------:R-:W-:Y:S02]  /*0c50*/  IADD3 R11, P2, PT, R9.reuse, UR8, RZ ;  /* 0x00000008090b7c10 */ /* 0x040fe4000ff5e0ff */
[----:B--2---:R-:W-:Y:S02]  /*0c60*/  IADD3 R17, P3, PT, R9, R4, RZ ;  /* 0x0000000409117210 */ /* 0x004fe40007f7e0ff */
[----:B------:R-:W-:-:S03]  /*0c70*/  IADD3.X R18, PT, PT, R10, UR9, RZ, P2, !PT ;  /* 0x000000090a127c10 */ /* 0x000fc600097fe4ff */
[----:B------:R-:W-:Y:S01]  /*0c80*/  IMAD.X R20, R10, 0x1, R5, P3 ;  /* 0x000000010a147824 */ /* 0x000fe200018e0605 */
[----:B-1----:R-:W-:-:S04]  /*0c90*/  LEA R16, P3, R17, UR6, 0x3 ;  /* 0x0000000611107c11 */ /* 0x002fc8000f8618ff */
[----:B------:R-:W-:Y:S02]  /*0ca0*/  LEA.HI.X R17, R17, UR7, R20, 0x3, P3 ;  /* 0x0000000711117c11 */ /* 0x000fe400098f1c14 */
[----:B0-----:R-:W-:-:S03]  /*0cb0*/  LEA R14, P2, R11, R14, 0x3 ;  /* 0x0000000e0b0e7211 */ /* 0x001fc600078418ff */
[----:B------:R-:W2:Y:S01]  /*0cc0*/  LDG.E.64 R20, desc[UR10][R16.64] ;  /* 0x0000000a10147981 */ /* 0x000ea2000c1e1b00 */
[----:B------:R-:W-:-:S05]  /*0cd0*/  LEA.HI.X R15, R11, R15, R18, 0x3, P2 ;  /* 0x0000000f0b0f7211 */ /* 0x000fca00010f1c12 */
[----:B------:R-:W3:Y:S02]  /*0ce0*/  LDG.E.64 R18, desc[UR10][R14.64] ;  /* 0x0000000a0e127981 */ /* 0x000ee4000c1e1b00 */
[----:B---3--:R-:W-:Y:S02]  /*0cf0*/  SEL R23, R18, RZ, !P1 ;  /* 0x000000ff12177207 */ /* 0x008fe40004800000 */
[----:B------:R-:W-:Y:S02]  /*0d00*/  SEL R19, R19, RZ, !P1 ;  /* 0x000000ff13137207 */ /* 0x000fe40004800000 */
[----:B--2---:R-:W-:Y:S02]  /*0d10*/  LOP3.LUT R22, R20, R23, RZ, 0x3c, !PT ;  /* 0x0000001714167212 */ /* 0x004fe400078e3cff */
[----:B------:R-:W-:Y:S02]  /*0d20*/  LOP3.LUT R23, R21, R19, RZ, 0x3c, !PT ;  /* 0x0000001315177212 */ /* 0x000fe400078e3cff */
[----:B------:R-:W2:Y:S04]  /*0d30*/  LDG.E.64 R18, desc[UR10][R16.64+0x8] ;  /* 0x0000080a10127981 */ /* 0x000ea8000c1e1b00 */
[----:B------:R0:W-:Y:S04]  /*0d40*/  STG.E.64 desc[UR10][R16.64], R22 ;  /* 0x0000001610007986 */ /* 0x0001e8000c101b0a */
[----:B------:R-:W3:Y:S01]  /*0d50*/  LDG.E.64 R20, desc[UR10][R14.64+0x8] ;  /* 0x0000080a0e147981 */ /* 0x000ee2000c1e1b00 */
[----:B------:R-:W-:-:S05]  /*0d60*/  IADD3 R9, P2, PT, R9, 0x2, RZ ;  /* 0x0000000209097810 */ /* 0x000fca0007f5e0ff */
[----:B------:R-:W-:Y:S01]  /*0d70*/  IMAD.X R10, RZ, RZ, R10, P2 ;  /* 0x000000ffff0a7224 */ /* 0x000fe200010e060a */
[----:B---3--:R-:W-:Y:S02]  /*0d80*/  SEL R11, R20, RZ, !P1 ;  /* 0x000000ff140b7207 */ /* 0x008fe40004800000 */
[----:B------:R-:W-:Y:S02]  /*0d90*/  SEL R21, R21, RZ, !P1 ;  /* 0x000000ff15157207 */ /* 0x000fe40004800000 */
[----:B--2---:R-:W-:Y:S02]  /*0da0*/  LOP3.LUT R18, R18, R11, RZ, 0x3c, !PT ;  /* 0x0000000b12127212 */ /* 0x004fe400078e3cff */
[----:B------:R-:W-:-:S05]  /*0db0*/  LOP3.LUT R19, R19, R21, RZ, 0x3c, !PT ;  /* 0x0000001513137212 */ /* 0x000fca00078e3cff */
[----:B------:R0:W-:Y:S02]  /*0dc0*/  STG.E.64 desc[UR10][R16.64+0x8], R18 ;  /* 0x0000081210007986 */ /* 0x0001e4000c101b0a */
.L_x_9:
[----:B------:R-:W-:Y:S05]  /*0dd0*/  BRA.U !UP1, `(.L_x_7) ;  /* 0x0000000109447547 */ /* 0x000fea000b800000 */
[----:B-1----:R-:W1:Y:S01]  /*0de0*/  LDC.64 R14, c[0x0][0x398] ;  /* 0x0000e600ff0e7b82 */ /* 0x002e620000000a00 */
[----:B------:R-:W3:Y:S01]  /*0df0*/  LDCU.64 UR6, c[0x0][0x3b0] ;  /* 0x00007600ff0677ac */ /* 0x000ee20008000a00 */
[C---:B------:R-:W-:Y:S02]  /*0e00*/  IADD3 R11, P2, PT, R9.reuse, UR8, RZ ;  /* 0x00000008090b7c10 */ /* 0x040fe4000ff5e0ff */
[----:B------:R-:W-:Y:S02]  /*0e10*/  IADD3 R9, P3, PT, R9, R4, RZ ;  /* 0x0000000409097210 */ /* 0x000fe40007f7e0ff */
[----:B0-2---:R-:W-:-:S03]  /*0e20*/  IADD3.X R18, PT, PT, R10, UR9, RZ, P2, !PT ;  /* 0x000000090a127c10 */ /* 0x005fc600097fe4ff */
[----:B------:R-:W-:Y:S01]  /*0e30*/  IMAD.X R16, R10, 0x1, R5, P3 ;  /* 0x000000010a107824 */ /* 0x000fe200018e0605 */
[----:B---3--:R-:W-:Y:S02]  /*0e40*/  LEA R10, P3, R9, UR6, 0x3 ;  /* 0x00000006090a7c11 */ /* 0x008fe4000f8618ff */
[----:B-1----:R-:W-:-:S04]  /*0e50*/  LEA R14, P2, R11, R14, 0x3 ;  /* 0x0000000e0b0e7211 */ /* 0x002fc800078418ff */
[----:B------:R-:W-:Y:S02]  /*0e60*/  LEA.HI.X R15, R11, R15, R18, 0x3, P2 ;  /* 0x0000000f0b0f7211 */ /* 0x000fe400010f1c12 */
[----:B------:R-:W-:-:S04]  /*0e70*/  LEA.HI.X R11, R9, UR7, R16, 0x3, P3 ;  /* 0x00000007090b7c11 */ /* 0x000fc800098f1c10 */
[----:B------:R-:W2:Y:S04]  /*0e80*/  LDG.E.64 R14, desc[UR10][R14.64] ;  /* 0x0000000a0e0e7981 */ /* 0x000ea8000c1e1b00 */
[----:B------:R-:W3:Y:S01]  /*0e90*/  LDG.E.64 R16, desc[UR10][R10.64] ;  /* 0x0000000a0a107981 */ /* 0x000ee2000c1e1b00 */
[----:B--2---:R-:W-:Y:S02]  /*0ea0*/  SEL R9, R14, RZ, !P1 ;  /* 0x000000ff0e097207 */ /* 0x004fe40004800000 */
[----:B------:R-:W-:Y:S02]  /*0eb0*/  SEL R19, R15, RZ, !P1 ;  /* 0x000000ff0f137207 */ /* 0x000fe40004800000 */
[----:B---3--:R-:W-:Y:S02]  /*0ec0*/  LOP3.LUT R16, R16, R9, RZ, 0x3c, !PT ;  /* 0x0000000910107212 */ /* 0x008fe400078e3cff */
[----:B------:R-:W-:-:S05]  /*0ed0*/  LOP3.LUT R17, R17, R19, RZ, 0x3c, !PT ;  /* 0x0000001311117212 */ /* 0x000fca00078e3cff */
[----:B------:R3:W-:Y:S02]  /*0ee0*/  STG.E.64 desc[UR10][R10.64], R16 ;  /* 0x000000100a007986 */ /* 0x0007e4000c101b0a */
.L_x_7:
[----:B------:R-:W-:Y:S05]  /*0ef0*/  BRA.U UP0, `(.L_x_10) ;  /* 0xfffffff100c07547 */ /* 0x000fea000b83ffff */
[----:B------:R-:W-:Y:S05]  /*0f00*/  EXIT ;  /* 0x000000000000794d */ /* 0x000fea0003800000 */
.L_x_11:
        /* <DEDUP_REMOVED lines=15> */
.L_x_38:


//--------------------- .text._ZN3x643gpu12m4ri_precalcEPmm --------------------------
	.section	.text._ZN3x643gpu12m4ri_precalcEPmm,"ax",@progbits
	.align	128
        .global         _ZN3x643gpu12m4ri_precalcEPmm
        .type           _ZN3x643gpu12m4ri_precalcEPmm,@function
        .size           _ZN3x643gpu12m4ri_precalcEPmm,(.L_x_39 - _ZN3x643gpu12m4ri_precalcEPmm)
        .other          _ZN3x643gpu12m4ri_precalcEPmm,@"STO_CUDA_ENTRY STV_DEFAULT"
_ZN3x643gpu12m4ri_precalcEPmm:
.text._ZN3x643gpu12m4ri_precalcEPmm:
[----:B------:R-:W-:Y:S08]  /*0000*/  LDC R1, c[0x0][0x37c] ;  /* 0x0000df00ff017b82 */ /* 0x000ff00000000800 */
[----:B------:R-:W0:Y:S01]  /*0010*/  LDC.64 R8, c[0x0][0x388] ;  /* 0x0000e200ff087b82 */ /* 0x000e220000000a00 */
[----:B------:R-:W1:Y:S01]  /*0020*/  S2R R7, SR_TID.X ;  /* 0x0000000000077919 */ /* 0x000e620000002100 */
[----:B------:R-:W-:Y:S01]  /*0030*/  IMAD.MOV.U32 R3, RZ, RZ, 0x1 ;  /* 0x00000001ff037424 */ /* 0x000fe200078e00ff */
[----:B------:R-:W2:Y:S05]  /*0040*/  LDCU.64 UR6, c[0x0][0x358] ;  /* 0x00006b00ff0677ac */ /* 0x000eaa0008000a00 */
[----:B------:R-:W1:Y:S08]  /*0050*/  S2UR UR4, SR_CTAID.X ;  /* 0x00000000000479c3 */ /* 0x000e700000002500 */
[----:B------:R-:W1:Y:S01]  /*0060*/  LDC R2, c[0x0][0x360] ;  /* 0x0000d800ff027b82 */ /* 0x000e620000000800 */
[----:B0-----:R-:W-:-:S02]  /*0070*/  ISETP.NE.U32.AND P0, PT, R8, RZ, PT ;  /* 0x000000ff0800720c */ /* 0x001fc40003f05070 */
[----:B------:R-:W-:Y:S02]  /*0080*/  SHF.L.U32 R0, R3, R8, RZ ;  /* 0x0000000803007219 */ /* 0x000fe400000006ff */
[----:B------:R-:W-:Y:S02]  /*0090*/  ISETP.NE.AND.EX P0, PT, R9, RZ, PT, P0 ;  /* 0x000000ff0900720c */ /* 0x000fe40003f05300 */
[----:B------:R-:W-:Y:S01]  /*00a0*/  SHF.R.S32.HI R6, RZ, 0x1f, R0 ;  /* 0x0000001fff067819 */ /* 0x000fe20000011400 */
[----:B-1----:R-:W-:-:S04]  /*00b0*/  IMAD R7, R2, UR4, R7 ;  /* 0x0000000402077c24 */ /* 0x002fc8000f8e0207 */
[----:B------:R-:W-:-:S04]  /*00c0*/  IMAD.WIDE.U32 R2, R0, R7, RZ ;  /* 0x0000000700027225 */ /* 0x000fc800078e00ff */
[----:B------:R-:W-:-:S04]  /*00d0*/  IMAD R9, R6, R7, RZ ;  /* 0x0000000706097224 */ /* 0x000fc800078e02ff */
[----:B------:R-:W-:Y:S01]  /*00e0*/  IMAD.IADD R9, R3, 0x1, R9 ;  /* 0x0000000103097824 */ /* 0x000fe200078e0209 */
[----:B--2---:R-:W-:Y:S06]  /*00f0*/  @!P0 BRA `(.L_x_12) ;  /* 0x0000000400988947 */ /* 0x004fec0003800000 */
[C---:B------:R-:W-:Y:S01]  /*0100*/  LOP3.LUT R15, R8.reuse, 0x3, RZ, 0xc0, !PT ;  /* 0x00000003080f7812 */ /* 0x040fe200078ec0ff */
[----:B------:R-:W-:Y:S01]  /*0110*/  UMOV UR4, URZ ;  /* 0x000000ff00047c82 */ /* 0x000fe20008000000 */
[----:B------:R-:W-:Y:S01]  /*0120*/  LOP3.LUT R8, R8, 0xfffffffc, RZ, 0xc0, !PT ;  /* 0xfffffffc08087812 */ /* 0x000fe200078ec0ff */
[----:B------:R-:W-:-:S06]  /*0130*/  UMOV UR5, URZ ;  /* 0x000000ff00057c82 */ /* 0x000fcc0008000000 */
.L_x_16:
[----:B------:R-:W0:Y:S01]  /*0140*/  LDCU.64 UR8, c[0x0][0x388] ;  /* 0x00007100ff0877ac */ /* 0x000e220008000a00 */
[----:B------:R-:W-:Y:S02]  /*0150*/  LOP3.LUT R10, R7, UR4, RZ, 0xc0, !PT ;  /* 0x00000004070a7c12 */ /* 0x000fe4000f8ec0ff */
[----:B------:R-:W-:Y:S02]  /*0160*/  CS2R R16, SRZ ;  /* 0x0000000000107805 */ /* 0x000fe4000001ff00 */
[----:B------:R-:W-:Y:S01]  /*0170*/  CS2R R4, SRZ ;  /* 0x0000000000047805 */ /* 0x000fe2000001ff00 */
[----:B0-----:R-:W-:-:S04]  /*0180*/  UISETP.GE.U32.AND UP0, UPT, UR8, 0x4, UPT ;  /* 0x000000040800788c */ /* 0x001fc8000bf06070 */
[----:B------:R-:W-:-:S09]  /*0190*/  UISETP.GE.U32.AND.EX UP0, UPT, UR9, URZ, UPT, UP0 ;  /* 0x000000ff0900728c */ /* 0x000fd2000bf06100 */
[----:B------:R-:W-:Y:S05]  /*01a0*/  BRA.U !UP0, `(.L_x_13) ;  /* 0x0000000108747547 */ /* 0x000fea000b800000 */
[----:B------:R-:W-:Y:S02]  /*01b0*/  IMAD.MOV.U32 R11, RZ, RZ, RZ ;  /* 0x000000ffff0b7224 */ /* 0x000fe400078e00ff */
[----:B------:R-:W-:Y:S02]  /*01c0*/  IMAD.MOV.U32 R18, RZ, RZ, RZ ;  /* 0x000000ffff127224 */ /* 0x000fe400078e00ff */
[----:B------:R-:W-:Y:S02]  /*01d0*/  IMAD.MOV.U32 R17, RZ, RZ, RZ ;  /* 0x000000ffff117224 */ /* 0x000fe400078e00ff */
[----:B------:R-:W-:-:S07]  /*01e0*/  IMAD.MOV.U32 R4, RZ, RZ, RZ ;  /* 0x000000ffff047224 */ /* 0x000fce00078e00ff */
.L_x_14:
[C---:B------:R-:W-:Y:S01]  /*01f0*/  LOP3.LUT R13, R11.reuse, 0x3c, RZ, 0xc0, !PT ;  /* 0x0000003c0b0d7812 */ /* 0x040fe200078ec0ff */
[C---:B------:R-:W-:Y:S02]  /*0200*/  VIADD R12, R11.reuse, 0x1 ;  /* 0x000000010b0c7836 */ /* 0x040fe40000000000 */
[C---:B------:R-:W-:Y:S01]  /*0210*/  VIADD R14, R11.reuse, 0x2 ;  /* 0x000000020b0e7836 */ /* 0x040fe20000000000 */
[----:B------:R-:W-:Y:S02]  /*0220*/  SHF.R.U64 R16, R10, R13, RZ ;  /* 0x0000000d0a107219 */ /* 0x000fe400000012ff */
[----:B------:R-:W-:Y:S01]  /*0230*/  LOP3.LUT R13, R12, 0x3d, RZ, 0xc0, !PT ;  /* 0x0000003d0c0d7812 */ /* 0x000fe200078ec0ff */
[C---:B------:R-:W-:Y:S01]  /*0240*/  VIADD R12, R11.reuse, 0x3 ;  /* 0x000000030b0c7836 */ /* 0x040fe20000000000 */
[----:B------:R-:W-:Y:S02]  /*0250*/  IADD3 R11, P0, PT, R11, 0x4, RZ ;  /* 0x000000040b0b7810 */ /* 0x000fe40007f1e0ff */
[----:B------:R-:W-:-:S02]  /*0260*/  LOP3.LUT R16, R17, 0x1, R16, 0x78, !PT ;  /* 0x0000000111107812 */ /* 0x000fc400078e7810 */
[----:B------:R-:W-:Y:S01]  /*0270*/  SHF.R.U64 R13, R10, R13, RZ ;  /* 0x0000000d0a0d7219 */ /* 0x000fe200000012ff */
[----:B------:R-:W-:Y:S01]  /*0280*/  IMAD.X R18, RZ, RZ, R18, P0 ;  /* 0x000000ffff127224 */ /* 0x000fe200000e0612 */
[----:B------:R-:W-:Y:S02]  /*0290*/  IADD3 R20, P1, PT, R11, -R8, RZ ;  /* 0x800000080b147210 */ /* 0x000fe40007f3e0ff */
[----:B------:R-:W-:Y:S02]  /*02a0*/  LOP3.LUT R19, R16, 0x1, R13, 0x78, !PT ;  /* 0x0000000110137812 */ /* 0x000fe400078e780d */
[----:B------:R-:W-:Y:S02]  /*02b0*/  LOP3.LUT R13, R14, 0x3e, RZ, 0xc0, !PT ;  /* 0x0000003e0e0d7812 */ /* 0x000fe400078ec0ff */
[----:B------:R-:W-:Y:S02]  /*02c0*/  ISETP.NE.U32.AND P0, PT, R20, RZ, PT ;  /* 0x000000ff1400720c */ /* 0x000fe40003f05070 */
[----:B------:R-:W-:-:S02]  /*02d0*/  IADD3.X R14, PT, PT, R18, ~UR9, RZ, P1, !PT ;  /* 0x80000009120e7c10 */ /* 0x000fc40008ffe4ff */
[----:B------:R-:W-:Y:S02]  /*02e0*/  LOP3.LUT R17, R12, 0x3f, RZ, 0xc0, !PT ;  /* 0x0000003f0c117812 */ /* 0x000fe400078ec0ff */
[----:B------:R-:W-:Y:S02]  /*02f0*/  ISETP.NE.AND.EX P0, PT, R14, RZ, PT, P0 ;  /* 0x000000ff0e00720c */ /* 0x000fe40003f05300 */
[C---:B------:R-:W-:Y:S02]  /*0300*/  SHF.R.U64 R17, R10.reuse, R17, RZ ;  /* 0x000000110a117219 */ /* 0x040fe400000012ff */
[----:B------:R-:W-:Y:S02]  /*0310*/  SHF.R.U64 R12, R10, R13, RZ ;  /* 0x0000000d0a0c7219 */ /* 0x000fe400000012ff */
[----:B------:R-:W-:Y:S02]  /*0320*/  LOP3.LUT R13, R17, 0x1, RZ, 0xc0, !PT ;  /* 0x00000001110d7812 */ /* 0x000fe400078ec0ff */
[----:B------:R-:W-:-:S04]  /*0330*/  LOP3.LUT R12, R19, 0x1, R12, 0x78, !PT ;  /* 0x00000001130c7812 */ /* 0x000fc800078e780c */
[----:B------:R-:W-:Y:S01]  /*0340*/  LOP3.LUT R17, R13, R12, RZ, 0x3c, !PT ;  /* 0x0000000c0d117212 */ /* 0x000fe200078e3cff */
[----:B------:R-:W-:Y:S06]  /*0350*/  @P0 BRA `(.L_x_14) ;  /* 0xfffffffc00a40947 */ /* 0x000fec000383ffff */
[----:B------:R-:W-:Y:S02]  /*0360*/  IMAD.MOV.U32 R14, RZ, RZ, R4 ;  /* 0x000000ffff0e7224 */ /* 0x000fe400078e0004 */
[----:B------:R-:W-:-:S07]  /*0370*/  IMAD.MOV.U32 R16, RZ, RZ, R8 ;  /* 0x000000ffff107224 */ /* 0x000fce00078e0008 */
.L_x_13:
[----:B------:R-:W-:-:S04]  /*0380*/  ISETP.NE.U32.AND P0, PT, R15, RZ, PT ;  /* 0x000000ff0f00720c */ /* 0x000fc80003f05070 */
[----:B------:R-:W-:-:S13]  /*0390*/  ISETP.NE.AND.EX P0, PT, RZ, RZ, PT, P0 ;  /* 0x000000ffff00720c */ /* 0x000fda0003f05300 */
[----:B------:R-:W-:Y:S05]  /*03a0*/  @!P0 BRA `(.L_x_15) ;  /* 0x0000000000608947 */ /* 0x000fea0003800000 */
[----:B------:R-:W-:Y:S01]  /*03b0*/  ISETP.NE.U32.AND P0, PT, R15, 0x1, PT ;  /* 0x000000010f00780c */ /* 0x000fe20003f05070 */
[----:B------:R-:W-:Y:S01]  /*03c0*/  IMAD.MOV.U32 R12, RZ, RZ, R17 ;  /* 0x000000ffff0c7224 */ /* 0x000fe200078e0011 */
[----:B------:R-:W-:Y:S01]  /*03d0*/  LOP3.LUT R11, R16, 0x3f, RZ, 0xc0, !PT ;  /* 0x0000003f100b7812 */ /* 0x000fe200078ec0ff */
[----:B------:R-:W-:Y:S01]  /*03e0*/  IMAD.MOV.U32 R14, RZ, RZ, R4 ;  /* 0x000000ffff0e7224 */ /* 0x000fe200078e0004 */
[----:B------:R-:W-:Y:S02]  /*03f0*/  ISETP.NE.AND.EX P0, PT, RZ, RZ, PT, P0 ;  /* 0x000000ffff00720c */ /* 0x000fe40003f05300 */
[----:B------:R-:W-:-:S04]  /*0400*/  SHF.R.U64 R11, R10, R11, RZ ;  /* 0x0000000b0a0b7219 */ /* 0x000fc800000012ff */
[----:B------:R-:W-:-:S04]  /*0410*/  LOP3.LUT R13, R11, 0x1, RZ, 0xc0, !PT ;  /* 0x000000010b0d7812 */ /* 0x000fc800078ec0ff */
[----:B------:R-:W-:-:S03]  /*0420*/  LOP3.LUT R18, R13, R17, RZ, 0x3c, !PT ;  /* 0x000000110d127212 */ /* 0x000fc600078e3cff */
[----:B------:R-:W-:Y:S05]  /*0430*/  @!P0 BRA `(.L_x_15) ;  /* 0x00000000003c8947 */ /* 0x000fea0003800000 */
[----:B------:R-:W-:Y:S01]  /*0440*/  ISETP.NE.U32.AND P0, PT, R15, 0x2, PT ;  /* 0x000000020f00780c */ /* 0x000fe20003f05070 */
[----:B------:R-:W-:Y:S02]  /*0450*/  VIADD R11, R16, 0x1 ;  /* 0x00000001100b7836 */ /* 0x000fe40000000000 */
[----:B------:R-:W-:Y:S01]  /*0460*/  IMAD.MOV.U32 R14, RZ, RZ, R4 ;  /* 0x000000ffff0e7224 */ /* 0x000fe200078e0004 */
[----:B------:R-:W-:Y:S02]  /*0470*/  ISETP.NE.AND.EX P0, PT, RZ, RZ, PT, P0 ;  /* 0x000000ffff00720c */ /* 0x000fe40003f05300 */
[----:B------:R-:W-:-:S04]  /*0480*/  LOP3.LUT R11, R11, 0x3f, RZ, 0xc0, !PT ;  /* 0x0000003f0b0b7812 */ /* 0x000fc800078ec0ff */
[----:B------:R-:W-:-:S07]  /*0490*/  SHF.R.U64 R11, R10, R11, RZ ;  /* 0x0000000b0a0b7219 */ /* 0x000fce00000012ff */
[----:B------:R-:W-:Y:S01]  /*04a0*/  @P0 VIADD R12, R16, 0x2 ;  /* 0x00000002100c0836 */ /* 0x000fe20000000000 */
[----:B------:R-:W-:-:S04]  /*04b0*/  @P0 LOP3.LUT R14, R5, R4, RZ, 0x3c, !PT ;  /* 0x00000004050e0212 */ /* 0x000fc800078e3cff */
[----:B------:R-:W-:Y:S01]  /*04c0*/  @P0 LOP3.LUT R13, R12, 0x3f, RZ, 0xc0, !PT ;  /* 0x0000003f0c0d0812 */ /* 0x000fe200078ec0ff */
[----:B------:R-:W-:-:S03]  /*04d0*/  IMAD.MOV.U32 R12, RZ, RZ, R18 ;  /* 0x000000ffff0c7224 */ /* 0x000fc600078e0012 */
[----:B------:R-:W-:Y:S02]  /*04e0*/  @P0 SHF.R.U64 R10, R10, R13, RZ ;  /* 0x0000000d0a0a0219 */ /* 0x000fe400000012ff */
[----:B------:R-:W-:Y:S02]  /*04f0*/  LOP3.LUT R13, R11, 0x1, RZ, 0xc0, !PT ;  /* 0x000000010b0d7812 */ /* 0x000fe400078ec0ff */
[----:B------:R-:W-:Y:S02]  /*0500*/  @P0 LOP3.LUT R10, R10, 0x1, RZ, 0xc0, !PT ;  /* 0x000000010a0a0812 */ /* 0x000fe400078ec0ff */
[----:B------:R-:W-:-:S03]  /*0510*/  @P0 LOP3.LUT R12, R13, R18, RZ, 0x3c, !PT ;  /* 0x000000120d0c0212 */ /* 0x000fc600078e3cff */
[----:B------:R-:W-:-:S07]  /*0520*/  @P0 IMAD.MOV.U32 R13, RZ, RZ, R10 ;  /* 0x000000ffff0d0224 */ /* 0x000fce00078e000a */
.L_x_15:
[----:B------:R-:W0:Y:S01]  /*0530*/  LDCU.64 UR8, c[0x0][0x380] ;  /* 0x00007000ff0877ac */ /* 0x000e220008000a00 */
[----:B------:R-:W-:-:S04]  /*0540*/  IADD3 R21, P0, PT, R2, UR4, RZ ;  /* 0x0000000402157c10 */ /* 0x000fc8000ff1e0ff */
[----:B------:R-:W-:Y:S02]  /*0550*/  IADD3.X R4, PT, PT, R9, UR5, RZ, P0, !PT ;  /* 0x0000000509047c10 */ /* 0x000fe400087fe4ff */
[----:B------:R-:W-:Y:S02]  /*0560*/  ISETP.NE.U32.AND P0, PT, R13, R12, PT ;  /* 0x0000000c0d00720c */ /* 0x000fe40003f05070 */
[--C-:B------:R-:W-:Y:S02]  /*0570*/  SHF.R.U64 R10, R21, 0x6, R4.reuse ;  /* 0x00000006150a7819 */ /* 0x100fe40000001204 */
[----:B------:R-:W-:Y:S02]  /*0580*/  ISETP.NE.AND.EX P0, PT, R5, R14, PT, P0 ;  /* 0x0000000e0500720c */ /* 0x000fe40003f05300 */
[----:B------:R-:W-:Y:S02]  /*0590*/  SHF.R.U32.HI R5, RZ, 0x6, R4 ;  /* 0x00000006ff057819 */ /* 0x000fe40000011604 */
[----:B0-----:R-:W-:-:S04]  /*05a0*/  LEA R4, P1, R10, UR8, 0x3 ;  /* 0x000000080a047c11 */ /* 0x001fc8000f8218ff */
[----:B------:R-:W-:-:S05]  /*05b0*/  LEA.HI.X R5, R10, UR9, R5, 0x3, P1 ;  /* 0x000000090a057c11 */ /* 0x000fca00088f1c05 */
[----:B------:R-:W2:Y:S01]  /*05c0*/  @P0 LDG.E.64 R10, desc[UR6][R4.64] ;  /* 0x00000006040a0981 */ /* 0x000ea2000c1e1b00 */
[----:B------:R-:W-:Y:S01]  /*05d0*/  @P0 IMAD.MOV.U32 R19, RZ, RZ, 0x1 ;  /* 0x00000001ff130424 */ /* 0x000fe200078e00ff */
[----:B------:R-:W-:-:S04]  /*05e0*/  LOP3.LUT R18, R21, 0x3f, RZ, 0xc0, !PT ;  /* 0x0000003f15127812 */ /* 0x000fc800078ec0ff */
[CC--:B------:R-:W-:Y:S02]  /*05f0*/  @P0 SHF.L.U32 R17, R19.reuse, R18.reuse, RZ ;  /* 0x0000001213110219 */ /* 0x0c0fe400000006ff */
[----:B------:R-:W-:Y:S02]  /*0600*/  @P0 SHF.L.U64.HI R19, R19, R18, RZ ;  /* 0x0000001213130219 */ /* 0x000fe400000102ff */
[----:B--2---:R-:W-:Y:S02]  /*0610*/  @P0 LOP3.LUT R16, R10, R17, RZ, 0xfc, !PT ;  /* 0x000000110a100212 */ /* 0x004fe400078efcff */
[----:B------:R-:W-:-:S05]  /*0620*/  @P0 LOP3.LUT R17, R11, R19, RZ, 0xfc, !PT ;  /* 0x000000130b110212 */ /* 0x000fca00078efcff */
[----:B------:R0:W-:Y:S04]  /*0630*/  @P0 STG.E.64 desc[UR6][R4.64], R16 ;  /* 0x0000001004000986 */ /* 0x0001e8000c101b06 */
[----:B------:R-:W2:Y:S01]  /*0640*/  @!P0 LDG.E.64 R10, desc[UR6][R4.64] ;  /* 0x00000006040a8981 */ /* 0x000ea2000c1e1b00 */
[----:B------:R-:W-:Y:S01]  /*0650*/  @!P0 IMAD.MOV R19, RZ, RZ, -R21 ;  /* 0x000000ffff138224 */ /* 0x000fe200078e0a15 */
[----:B------:R-:W-:Y:S01]  /*0660*/  UIADD3 UR4, UP0, UPT, UR4, 0x1, URZ ;  /* 0x0000000104047890 */ /* 0x000fe2000ff1e0ff */
[----:B------:R-:W-:Y:S02]  /*0670*/  @!P0 IMAD.MOV.U32 R21, RZ, RZ, -0x2 ;  /* 0xfffffffeff158424 */ /* 0x000fe400078e00ff */
[----:B------:R-:W-:Y:S01]  /*0680*/  @!P0 IMAD.MOV.U32 R22, RZ, RZ, -0x1 ;  /* 0xffffffffff168424 */ /* 0x000fe200078e00ff */
[----:B------:R-:W-:Y:S01]  /*0690*/  @!P0 LOP3.LUT R19, R19, 0x3f, RZ, 0xc0, !PT ;  /* 0x0000003f13138812 */ /* 0x000fe200078ec0ff */
[----:B------:R-:W-:Y:S01]  /*06a0*/  UIADD3.X UR5, UPT, UPT, URZ, UR5, URZ, UP0, !UPT ;  /* 0x00000005ff057290 */ /* 0x000fe200087fe4ff */
[----:B------:R-:W-:-:S02]  /*06b0*/  @!P0 SHF.L.U64.HI R20, R21, R18, 0xffffffff ;  /* 0xffffffff15148419 */ /* 0x000fc40000010212 */
[C---:B------:R-:W-:Y:S02]  /*06c0*/  @!P0 SHF.L.U32 R18, R21.reuse, R18, RZ ;  /* 0x0000001215128219 */ /* 0x040fe400000006ff */
[-C--:B------:R-:W-:Y:S02]  /*06d0*/  @!P0 SHF.R.U64 R21, R21, R19.reuse, 0xffffffff ;  /* 0xffffffff15158419 */ /* 0x080fe40000001213 */
[----:B------:R-:W-:Y:S02]  /*06e0*/  @!P0 SHF.R.U32.HI R19, RZ, R19, R22 ;  /* 0x00000013ff138219 */ /* 0x000fe40000011616 */
[----:B--2---:R-:W-:Y:S02]  /*06f0*/  @!P0 LOP3.LUT R10, R10, R18, R21, 0xe0, !PT ;  /* 0x000000120a0a8212 */ /* 0x004fe400078ee015 */
[----:B------:R-:W-:-:S05]  /*0700*/  @!P0 LOP3.LUT R11, R11, R20, R19, 0xe0, !PT ;  /* 0x000000140b0b8212 */ /* 0x000fca00078ee013 */
[----:B------:R0:W-:Y:S01]  /*0710*/  @!P0 STG.E.64 desc[UR6][R4.64], R10 ;  /* 0x0000000a04008986 */ /* 0x0001e2000c101b06 */
[----:B------:R-:W-:-:S04]  /*0720*/  ISETP.NE.U32.AND P0, PT, R0, UR4, PT ;  /* 0x0000000400007c0c */ /* 0x000fc8000bf05070 */
[----:B------:R-:W-:-:S13]  /*0730*/  ISETP.NE.AND.EX P0, PT, R6, UR5, PT, P0 ;  /* 0x0000000506007c0c */ /* 0x000fda000bf05300 */
[----:B0-----:R-:W-:Y:S05]  /*0740*/  @P0 BRA `(.L_x_16) ;  /* 0xfffffff8007c0947 */ /* 0x001fea000383ffff */
[----:B------:R-:W-:Y:S05]  /*0750*/  EXIT ;  /* 0x000000000000794d */ /* 0x000fea0003800000 */
.L_x_12:
[----:B------:R-:W0:Y:S01]  /*0760*/  LDCU.64 UR4, c[0x0][0x380] ;  /* 0x00007000ff0477ac */ /* 0x000e220008000a00 */
[--C-:B------:R-:W-:Y:S02]  /*0770*/  SHF.R.U64 R4, R2, 0x3, R9.reuse ;  /* 0x0000000302047819 */ /* 0x100fe40000001209 */
[----:B------:R-:W-:Y:S02]  /*0780*/  SHF.R.U32.HI R0, RZ, 0x3, R9 ;  /* 0x00000003ff007819 */ /* 0x000fe40000011609 */
[----:B------:R-:W-:Y:S02]  /*0790*/  LOP3.LUT R4, R4, 0xfffffff8, RZ, 0xc0, !PT ;  /* 0xfffffff804047812 */ /* 0x000fe400078ec0ff */
[----:B------:R-:W-:Y:S02]  /*07a0*/  LOP3.LUT R0, R0, 0x1fffffff, RZ, 0xc0, !PT ;  /* 0x1fffffff00007812 */ /* 0x000fe400078ec0ff */
[----:B0-----:R-:W-:-:S04]  /*07b0*/  IADD3 R4, P0, PT, R4, UR4, RZ ;  /* 0x0000000404047c10 */ /* 0x001fc8000ff1e0ff */
[----:B------:R-:W-:-:S05]  /*07c0*/  IADD3.X R5, PT, PT, R0, UR5, RZ, P0, !PT ;  /* 0x0000000500057c10 */ /* 0x000fca00087fe4ff */
[----:B------:R-:W2:Y:S01]  /*07d0*/  LDG.E.64 R6, desc[UR6][R4.64] ;  /* 0x0000000604067981 */ /* 0x000ea2000c1e1b00 */
[----:B------:R-:W-:Y:S01]  /*07e0*/  IMAD.MOV R0, RZ, RZ, -R2 ;  /* 0x000000ffff007224 */ /* 0x000fe200078e0a02 */
[----:B------:R-:W-:Y:S01]  /*07f0*/  LOP3.LUT R2, R2, 0x3f, RZ, 0xc0, !PT ;  /* 0x0000003f02027812 */ /* 0x000fe200078ec0ff */
[----:B------:R-:W-:Y:S02]  /*0800*/  IMAD.MOV.U32 R3, RZ, RZ, -0x2 ;  /* 0xfffffffeff037424 */ /* 0x000fe400078e00ff */
[----:B------:R-:W-:Y:S01]  /*0810*/  IMAD.MOV.U32 R9, RZ, RZ, -0x1 ;  /* 0xffffffffff097424 */ /* 0x000fe200078e00ff */
[----:B------:R-:W-:Y:S02]  /*0820*/  LOP3.LUT R0, R0, 0x3f, RZ, 0xc0, !PT ;  /* 0x0000003f00007812 */ /* 0x000fe400078ec0ff */
[CC--:B------:R-:W-:Y:S02]  /*0830*/  SHF.L.U64.HI R8, R3.reuse, R2.reuse, 0xffffffff ;  /* 0xffffffff03087419 */ /* 0x0c0fe40000010202 */
[----:B------:R-:W-:-:S02]  /*0840*/  SHF.L.U32 R2, R3, R2, RZ ;  /* 0x0000000203027219 */ /* 0x000fc400000006ff */
[-C--:B------:R-:W-:Y:S02]  /*0850*/  SHF.R.U64 R3, R3, R0.reuse, 0xffffffff ;  /* 0xffffffff03037419 */ /* 0x080fe40000001200 */
[----:B------:R-:W-:Y:S02]  /*0860*/  SHF.R.U32.HI R9, RZ, R0, R9 ;  /* 0x00000000ff097219 */ /* 0x000fe40000011609 */
[----:B--2---:R-:W-:Y:S02]  /*0870*/  LOP3.LUT R2, R6, R2, R3, 0xe0, !PT ;  /* 0x0000000206027212 */ /* 0x004fe400078ee003 */
[----:B------:R-:W-:-:S05]  /*0880*/  LOP3.LUT R3, R7, R8, R9, 0xe0, !PT ;  /* 0x0000000807037212 */ /* 0x000fca00078ee009 */
[----:B------:R-:W-:Y:S01]  /*0890*/  STG.E.64 desc[UR6][R4.64], R2 ;  /* 0x0000000204007986 */ /* 0x000fe2000c101b06 */
[----:B------:R-:W-:Y:S05]  /*08a0*/  EXIT ;  /* 0x000000000000794d */ /* 0x000fea0003800000 */
.L_x_17:
        /* <DEDUP_REMOVED lines=13> */
.L_x_39:


//--------------------- .text._ZN3x643gpu9transposeEPmPKmmm --------------------------
	.section	.text._ZN3x643gpu9transposeEPmPKmmm,"ax",@progbits
	.align	128
        .global         _ZN3x643gpu9transposeEPmPKmmm
        .type           _ZN3x643gpu9transposeEPmPKmmm,@function
        .size           _ZN3x643gpu9transposeEPmPKmmm,(.L_x_40 - _ZN3x643gpu9transposeEPmPKmmm)
        .other          _ZN3x643gpu9transposeEPmPKmmm,@"STO_CUDA_ENTRY STV_DEFAULT"
_ZN3x643gpu9transposeEPmPKmmm:
.text._ZN3x643gpu9transposeEPmPKmmm:
[----:B------:R-:W-:Y:S01]  /*0000*/  LDC R1, c[0x0][0x37c] ;  /* 0x0000df00ff017b82 */ /* 0x000fe20000000800 */
[----:B------:R-:W0:Y:S02]  /*0010*/  LDCU.64 UR4, c[0x0][0x398] ;  /* 0x00007300ff0477ac */ /* 0x000e240008000a00 */
[----:B0-----:R-:W-:-:S04]  /*0020*/  ISETP.NE.U32.AND P0, PT, RZ, UR4, PT ;  /* 0x00000004ff007c0c */ /* 0x001fc8000bf05070 */
[----:B------:R-:W-:-:S13]  /*0030*/  ISETP.NE.AND.EX P0, PT, RZ, UR5, PT, P0 ;  /* 0x00000005ff007c0c */ /* 0x000fda000bf05300 */
[----:B------:R-:W-:Y:S05]  /*0040*/  @!P0 EXIT ;  /* 0x000000000000894d */ /* 0x000fea0003800000 */
[----:B------:R-:W0:Y:S01]  /*0050*/  S2R R0, SR_CTAID.X ;  /* 0x0000000000007919 */ /* 0x000e220000002500 */
[----:B------:R-:W1:Y:S01]  /*0060*/  LDC.64 R2, c[0x0][0x390] ;  /* 0x0000e400ff027b82 */ /* 0x000e620000000a00 */
[----:B------:R-:W0:Y:S01]  /*0070*/  LDCU UR4, c[0x0][0x360] ;  /* 0x00006c00ff0477ac */ /* 0x000e220008000800 */
[----:B------:R-:W0:Y:S01]  /*0080*/  S2R R7, SR_TID.X ;  /* 0x0000000000077919 */ /* 0x000e220000002100 */
[----:B------:R-:W2:Y:S05]  /*0090*/  LDCU.64 UR8, c[0x0][0x358] ;  /* 0x00006b00ff0877ac */ /* 0x000eaa0008000a00 */
[----:B------:R-:W3:Y:S01]  /*00a0*/  LDC.64 R4, c[0x0][0x398] ;  /* 0x0000e600ff047b82 */ /* 0x000ee20000000a00 */
[----:B------:R-:W4:Y:S01]  /*00b0*/  LDCU.64 UR10, c[0x0][0x388] ;  /* 0x00007100ff0a77ac */ /* 0x000f220008000a00 */
[----:B------:R-:W0:Y:S01]  /*00c0*/  LDCU.64 UR12, c[0x0][0x380] ;  /* 0x00007000ff0c77ac */ /* 0x000e220008000a00 */
[----:B------:R-:W-:Y:S01]  /*00d0*/  UMOV UR6, URZ ;  /* 0x000000ff00067c82 */ /* 0x000fe20008000000 */
[----:B------:R-:W-:Y:S01]  /*00e0*/  UMOV UR7, URZ ;  /* 0x000000ff00077c82 */ /* 0x000fe20008000000 */
[----:B0-----:R-:W-:Y:S01]  /*00f0*/  IMAD R0, R0, UR4, R7 ;  /* 0x0000000400007c24 */ /* 0x001fe2000f8e0207 */
[----:B--2-4-:R-:W-:-:S06]  /*0100*/  UMOV UR4, URZ ;  /* 0x000000ff00047c82 */ /* 0x014fcc0008000000 */
.L_x_18:
[----:B------:R-:W-:Y:S02]  /*0110*/  IMAD.MOV.U32 R6, RZ, RZ, R0 ;  /* 0x000000ffff067224 */ /* 0x000fe400078e0000 */
[----:B------:R-:W-:Y:S02]  /*0120*/  IMAD.MOV.U32 R7, RZ, RZ, RZ ;  /* 0x000000ffff077224 */ /* 0x000fe400078e00ff */
[C---:B-1----:R-:W-:Y:S02]  /*0130*/  IMAD R10, R2.reuse, UR7, RZ ;  /* 0x00000007020a7c24 */ /* 0x042fe4000f8e02ff */
[----:B------:R-:W-:-:S04]  /*0140*/  IMAD.WIDE.U32 R8, R2, UR6, R6 ;  /* 0x0000000602087c25 */ /* 0x000fc8000f8e0006 */
[----:B------:R-:W-:-:S04]  /*0150*/  IMAD R7, R3, UR6, R10 ;  /* 0x0000000603077c24 */ /* 0x000fc8000f8e020a */
[----:B------:R-:W-:-:S05]  /*0160*/  IMAD.IADD R7, R9, 0x1, R7 ;  /* 0x0000000109077824 */ /* 0x000fca00078e0207 */
[--C-:B------:R-:W-:Y:S02]  /*0170*/  SHF.R.U64 R6, R8, 0x3, R7.reuse ;  /* 0x0000000308067819 */ /* 0x100fe40000001207 */
[----:B------:R-:W-:Y:S02]  /*0180*/  SHF.R.U32.HI R7, RZ, 0x3, R7 ;  /* 0x00000003ff077819 */ /* 0x000fe40000011607 */
[----:B------:R-:W-:Y:S02]  /*0190*/  LOP3.LUT R6, R6, 0xfffffff8, RZ, 0xc0, !PT ;  /* 0xfffffff806067812 */ /* 0x000fe400078ec0ff */
[----:B------:R-:W-:Y:S02]  /*01a0*/  LOP3.LUT R7, R7, 0x1fffffff, RZ, 0xc0, !PT ;  /* 0x1fffffff07077812 */ /* 0x000fe400078ec0ff */
[----:B------:R-:W-:-:S04]  /*01b0*/  IADD3 R6, P0, PT, R6, UR10, RZ ;  /* 0x0000000a06067c10 */ /* 0x000fc8000ff1e0ff */
[----:B------:R-:W-:-:S06]  /*01c0*/  IADD3.X R7, PT, PT, R7, UR11, RZ, P0, !PT ;  /* 0x0000000b07077c10 */ /* 0x000fcc00087fe4ff */
[----:B------:R-:W2:Y:S01]  /*01d0*/  LDG.E.64 R6, desc[UR8][R6.64] ;  /* 0x0000000806067981 */ /* 0x000ea2000c1e1b00 */
[----:B------:R-:W-:-:S04]  /*01e0*/  LOP3.LUT R9, R8, 0x3f, RZ, 0xc0, !PT ;  /* 0x0000003f08097812 */ /* 0x000fc800078ec0ff */
[----:B--2---:R-:W-:Y:S01]  /*01f0*/  SHF.R.U64 R10, R6, R9, R7 ;  /* 0x00000009060a7219 */ /* 0x004fe20000001207 */
[----:B---3--:R-:W-:-:S03]  /*0200*/  IMAD.WIDE.U32 R8, R0, R4, UR6 ;  /* 0x0000000600087e25 */ /* 0x008fc6000f8e0004 */
[----:B------:R-:W-:Y:S01]  /*0210*/  LOP3.LUT R10, R10, 0x1, RZ, 0xc0, !PT ;  /* 0x000000010a0a7812 */ /* 0x000fe200078ec0ff */
[----:B------:R-:W-:-:S03]  /*0220*/  IMAD R9, R0, R5, R9 ;  /* 0x0000000500097224 */ /* 0x000fc600078e0209 */
[----:B------:R-:W-:Y:S02]  /*0230*/  ISETP.NE.U32.AND P0, PT, R10, 0x1, PT ;  /* 0x000000010a00780c */ /* 0x000fe40003f05070 */
[--C-:B------:R-:W-:Y:S02]  /*0240*/  SHF.R.U64 R10, R8, 0x6, R9.reuse ;  /* 0x00000006080a7819 */ /* 0x100fe40000001209 */
[----:B------:R-:W-:Y:S02]  /*0250*/  ISETP.NE.U32.AND.EX P0, PT, RZ, RZ, PT, P0 ;  /* 0x000000ffff00720c */ /* 0x000fe40003f05100 */
[----:B------:R-:W-:Y:S02]  /*0260*/  SHF.R.U32.HI R9, RZ, 0x6, R9 ;  /* 0x00000006ff097819 */ /* 0x000fe40000011609 */
[----:B------:R-:W-:-:S04]  /*0270*/  LEA R6, P1, R10, UR12, 0x3 ;  /* 0x0000000c0a067c11 */ /* 0x000fc8000f8218ff */
[----:B------:R-:W-:-:S05]  /*0280*/  LEA.HI.X R7, R10, UR13, R9, 0x3, P1 ;  /* 0x0000000d0a077c11 */ /* 0x000fca00088f1c09 */
[----:B------:R-:W2:Y:S01]  /*0290*/  @!P0 LDG.E.64 R10, desc[UR8][R6.64] ;  /* 0x00000008060a8981 */ /* 0x000ea2000c1e1b00 */
[----:B------:R-:W-:Y:S01]  /*02a0*/  @!P0 IMAD.MOV.U32 R12, RZ, RZ, 0x1 ;  /* 0x00000001ff0c8424 */ /* 0x000fe200078e00ff */
[----:B------:R-:W-:-:S04]  /*02b0*/  LOP3.LUT R9, R8, 0x3f, RZ, 0xc0, !PT ;  /* 0x0000003f08097812 */ /* 0x000fc800078ec0ff */
[CC--:B------:R-:W-:Y:S02]  /*02c0*/  @!P0 SHF.L.U32 R13, R12.reuse, R9.reuse, RZ ;  /* 0x000000090c0d8219 */ /* 0x0c0fe400000006ff */
[----:B------:R-:W-:Y:S02]  /*02d0*/  @!P0 SHF.L.U64.HI R15, R12, R9, RZ ;  /* 0x000000090c0f8219 */ /* 0x000fe400000102ff */
[----:B--2---:R-:W-:Y:S02]  /*02e0*/  @!P0 LOP3.LUT R12, R10, R13, RZ, 0xfc, !PT ;  /* 0x0000000d0a0c8212 */ /* 0x004fe400078efcff */
[----:B------:R-:W-:-:S05]  /*02f0*/  @!P0 LOP3.LUT R13, R11, R15, RZ, 0xfc, !PT ;  /* 0x0000000f0b0d8212 */ /* 0x000fca00078efcff */
[----:B------:R0:W-:Y:S04]  /*0300*/  @!P0 STG.E.64 desc[UR8][R6.64], R12 ;  /* 0x0000000c06008986 */ /* 0x0001e8000c101b08 */
[----:B------:R-:W2:Y:S01]  /*0310*/  @P0 LDG.E.64 R10, desc[UR8][R6.64] ;  /* 0x00000008060a0981 */ /* 0x000ea2000c1e1b00 */
[----:B------:R-:W-:Y:S01]  /*0320*/  @P0 IMAD.MOV R8, RZ, RZ, -R8 ;  /* 0x000000ffff080224 */ /* 0x000fe200078e0a08 */
[----:B------:R-:W-:Y:S01]  /*0330*/  UIADD3 UR6, UPT, UPT, UR4, 0x1, URZ ;  /* 0x0000000104067890 */ /* 0x000fe2000fffe0ff */
[----:B------:R-:W-:Y:S02]  /*0340*/  @P0 IMAD.MOV.U32 R18, RZ, RZ, -0x2 ;  /* 0xfffffffeff120424 */ /* 0x000fe400078e00ff */
[----:B------:R-:W-:Y:S01]  /*0350*/  @P0 IMAD.MOV.U32 R15, RZ, RZ, -0x1 ;  /* 0xffffffffff0f0424 */ /* 0x000fe200078e00ff */
[----:B------:R-:W-:-:S02]  /*0360*/  @P0 LOP3.LUT R8, R8, 0x3f, RZ, 0xc0, !PT ;  /* 0x0000003f08080812 */ /* 0x000fc400078ec0ff */
[CC--:B------:R-:W-:Y:S01]  /*0370*/  @P0 SHF.L.U64.HI R16, R18.reuse, R9.reuse, 0xffffffff ;  /* 0xffffffff12100419 */ /* 0x0c0fe20000010209 */
[----:B------:R-:W-:Y:S01]  /*0380*/  UMOV UR4, UR6 ;  /* 0x0000000600047c82 */ /* 0x000fe20008000000 */
[C---:B------:R-:W-:Y:S02]  /*0390*/  @P0 SHF.L.U32 R14, R18.reuse, R9, RZ ;  /* 0x00000009120e0219 */ /* 0x040fe400000006ff */
[-C--:B------:R-:W-:Y:S02]  /*03a0*/  @P0 SHF.R.U64 R9, R18, R8.reuse, 0xffffffff ;  /* 0xffffffff12090419 */ /* 0x080fe40000001208 */
[----:B------:R-:W-:Y:S02]  /*03b0*/  @P0 SHF.R.U32.HI R15, RZ, R8, R15 ;  /* 0x00000008ff0f0219 */ /* 0x000fe4000001160f */
[----:B--2---:R-:W-:Y:S02]  /*03c0*/  @P0 LOP3.LUT R8, R10, R14, R9, 0xe0, !PT ;  /* 0x0000000e0a080212 */ /* 0x004fe400078ee009 */
[----:B------:R-:W-:-:S05]  /*03d0*/  @P0 LOP3.LUT R9, R11, R16, R15, 0xe0, !PT ;  /* 0x000000100b090212 */ /* 0x000fca00078ee00f */
[----:B------:R0:W-:Y:S01]  /*03e0*/  @P0 STG.E.64 desc[UR8][R6.64], R8 ;  /* 0x0000000806000986 */ /* 0x0001e2000c101b08 */
[----:B------:R-:W-:-:S04]  /*03f0*/  ISETP.LE.U32.AND P0, PT, R4, UR6, PT ;  /* 0x0000000604007c0c */ /* 0x000fc8000bf03070 */
[----:B------:R-:W-:-:S13]  /*0400*/  ISETP.GE.U32.AND.EX P0, PT, RZ, R5, PT, P0 ;  /* 0x00000005ff00720c */ /* 0x000fda0003f06100 */
[----:B0-----:R-:W-:Y:S05]  /*0410*/  @!P0 BRA `(.L_x_18) ;  /* 0xfffffffc003c8947 */ /* 0x001fea000383ffff */
[----:B------:R-:W-:Y:S05]  /*0420*/  EXIT ;  /* 0x000000000000794d */ /* 0x000fea0003800000 */
.L_x_19:
        /* <DEDUP_REMOVED lines=13> */
.L_x_40:


//--------------------- .text._ZN3x643gpu13m4ri_multiplyEPKmmmS2_mmPmS2_j --------------------------
	.section	.text._ZN3x643gpu13m4ri_multiplyEPKmmmS2_mmPmS2_j,"ax",@progbits
	.align	128
        .global         _ZN3x643gpu13m4ri_multiplyEPKmmmS2_mmPmS2_j
        .type           _ZN3x643gpu13m4ri_multiplyEPKmmmS2_mmPmS2_j,@function
        .size           _ZN3x643gpu13m4ri_multiplyEPKmmmS2_mmPmS2_j,(.L_x_35 - _ZN3x643gpu13m4ri_multiplyEPKmmmS2_mmPmS2_j)
        .other          _ZN3x643gpu13m4ri_multiplyEPKmmmS2_mmPmS2_j,@"STO_CUDA_ENTRY STV_DEFAULT"
_ZN3x643gpu13m4ri_multiplyEPKmmmS2_mmPmS2_j:
.text._ZN3x643gpu13m4ri_multiplyEPKmmmS2_mmPmS2_j:
[----:B------:R-:W-:Y:S01]  /*0000*/  LDC R1, c[0x0][0x37c] ;  /* 0x0000df00ff017b82 */ /* 0x000fe20000000800 */
[----:B------:R-:W0:Y:S07]  /*0010*/  S2R R23, SR_TID.X ;  /* 0x0000000000177919 */ /* 0x000e2e0000002100 */
[----:B------:R-:W1:Y:S01]  /*0020*/  LDC R0, c[0x0][0x360] ;  /* 0x0000d800ff007b82 */ /* 0x000e620000000800 */
[----:B------:R-:W-:-:S07]  /*0030*/  MOV R7, 0x80 ;  /* 0x0000008000077802 */ /* 0x000fce0000000f00 */
[----:B------:R-:W0:Y:S01]  /*0040*/  S2UR UR4, SR_CTAID.X ;  /* 0x00000000000479c3 */ /* 0x000e220000002500 */
[C---:B-1----:R-:W-:Y:S01]  /*0050*/  LOP3.LUT R2, R0.reuse, 0xffff, RZ, 0xc0, !PT ;  /* 0x0000ffff00027812 */ /* 0x042fe200078ec0ff */
[----:B0-----:R-:W-:-:S07]  /*0060*/  IMAD R0, R0, UR4, R23 ;  /* 0x0000000400007c24 */ /* 0x001fce000f8e0217 */
[----:B------:R-:W-:Y:S05]  /*0070*/  CALL.REL.NOINC `($__internal_0_$__cuda_sm20_div_u16) ;  /* 0x00000010007c7944 */ /* 0x000fea0003c00000 */
[C---:B------:R-:W-:Y:S01]  /*0080*/  VIADD R2, R6.reuse, 0xffffffff ;  /* 0xffffffff06027836 */ /* 0x040fe20000000000 */
[----:B------:R-:W-:Y:S01]  /*0090*/  LOP3.LUT R6, R6, 0xffff, RZ, 0xc0, !PT ;  /* 0x0000ffff06067812 */ /* 0x000fe200078ec0ff */
[----:B------:R-:W0:Y:S01]  /*00a0*/  LDCU.64 UR14, c[0x0][0x358] ;  /* 0x00006b00ff0e77ac */ /* 0x000e220008000a00 */
[----:B------:R-:W-:Y:S02]  /*00b0*/  IMAD.MOV.U32 R22, RZ, RZ, RZ ;  /* 0x000000ffff167224 */ /* 0x000fe400078e00ff */
[----:B------:R-:W-:Y:S01]  /*00c0*/  LOP3.LUT R2, R2, 0xffff, RZ, 0xc0, !PT ;  /* 0x0000ffff02027812 */ /* 0x000fe200078ec0ff */
[C---:B------:R-:W-:Y:S01]  /*00d0*/  IMAD R23, R6.reuse, R23, RZ ;  /* 0x0000001706177224 */ /* 0x040fe200078e02ff */
[----:B------:R-:W-:Y:S02]  /*00e0*/  LOP3.LUT R24, R6, 0x3, RZ, 0xc0, !PT ;  /* 0x0000000306187812 */ /* 0x000fe400078ec0ff */
[----:B------:R-:W-:-:S13]  /*00f0*/  ISETP.GE.U32.AND P0, PT, R2, 0x3, PT ;  /* 0x000000030200780c */ /* 0x000fda0003f06070 */
[----:B0-----:R-:W-:Y:S05]  /*0100*/  @!P0 BRA `(.L_x_20) ;  /* 0x0000000400888947 */ /* 0x001fea0003800000 */
[----:B------:R-:W0:Y:S01]  /*0110*/  S2UR UR5, SR_CgaCtaId ;  /* 0x00000000000579c3 */ /* 0x000e220000008800 */
[----:B------:R-:W-:Y:S01]  /*0120*/  LOP3.LUT R22, R6, 0x7fc, RZ, 0xc0, !PT ;  /* 0x000007fc06167812 */ /* 0x000fe200078ec0ff */
[----:B------:R-:W-:-:S04]  /*0130*/  UMOV UR4, 0x400 ;  /* 0x0000040000047882 */ /* 0x000fc80000000000 */
[----:B------:R-:W-:Y:S02]  /*0140*/  IMAD.MOV R26, RZ, RZ, -R22 ;  /* 0x000000ffff1a7224 */ /* 0x000fe400078e0a16 */
[----:B------:R-:W1:Y:S03]  /*0150*/  LDC.64 R2, c[0x0][0x3b8] ;  /* 0x0000ee00ff027b82 */ /* 0x000e660000000a00 */
[----:B------:R-:W-:Y:S01]  /*0160*/  ISETP.GE.AND P0, PT, R26, RZ, PT ;  /* 0x000000ff1a00720c */ /* 0x000fe20003f06270 */
[----:B0-----:R-:W-:-:S06]  /*0170*/  ULEA UR4, UR5, UR4, 0x18 ;  /* 0x0000000405047291 */ /* 0x001fcc000f8ec0ff */
[C---:B------:R-:W-:Y:S01]  /*0180*/  LEA R25, R23.reuse, UR4, 0x3 ;  /* 0x0000000417197c11 */ /* 0x040fe2000f8e18ff */
[----:B-1----:R-:W-:-:S04]  /*0190*/  IMAD.WIDE.U32 R2, R23, 0x8, R2 ;  /* 0x0000000817027825 */ /* 0x002fc800078e0002 */
[----:B------:R-:W-:Y:S01]  /*01a0*/  VIADD R25, R25, 0x10 ;  /* 0x0000001019197836 */ /* 0x000fe20000000000 */
[----:B------:R-:W-:-:S05]  /*01b0*/  IADD3 R4, P1, PT, R2, 0x10, RZ ;  /* 0x0000001002047810 */ /* 0x000fca0007f3e0ff */
[----:B------:R-:W-:Y:S01]  /*01c0*/  IMAD.X R5, RZ, RZ, R3, P1 ;  /* 0x000000ffff057224 */ /* 0x000fe200008e0603 */
[----:B------:R-:W-:Y:S07]  /*01d0*/  @P0 BRA `(.L_x_21) ;  /* 0x0000000400140947 */ /* 0x000fee0003800000 */
[----:B------:R-:W-:Y:S01]  /*01e0*/  IMAD.MOV R2, RZ, RZ, -R26 ;  /* 0x000000ffff027224 */ /* 0x000fe200078e0a1a */
[----:B------:R-:W-:-:S04]  /*01f0*/  PLOP3.LUT P0, PT, PT, PT, PT, 0x80, 0x8 ;  /* 0x000000000008781c */ /* 0x000fc80003f0f070 */
[----:B------:R-:W-:-:S13]  /*0200*/  ISETP.GT.AND P1, PT, R2, 0xc, PT ;  /* 0x0000000c0200780c */ /* 0x000fda0003f24270 */
[----:B------:R-:W-:Y:S05]  /*0210*/  @!P1 BRA `(.L_x_22) ;  /* 0x00000000009c9947 */ /* 0x000fea0003800000 */
[----:B------:R-:W-:-:S13]  /*0220*/  PLOP3.LUT P0, PT, PT, PT, PT, 0x8, 0x80 ;  /* 0x000000000080781c */ /* 0x000fda0003f0e170 */
.L_x_23:
[----:B------:R-:W2:Y:S04]  /*0230*/  LDG.E.64 R12, desc[UR14][R4.64+-0x10] ;  /* 0xfffff00e040c7981 */ /* 0x000ea8000c1e1b00 */
[----:B------:R-:W3:Y:S04]  /*0240*/  LDG.E.64 R14, desc[UR14][R4.64+-0x8] ;  /* 0xfffff80e040e7981 */ /* 0x000ee8000c1e1b00 */
[----:B------:R-:W4:Y:S04]  /*0250*/  LDG.E.64 R16, desc[UR14][R4.64] ;  /* 0x0000000e04107981 */ /* 0x000f28000c1e1b00 */
[----:B------:R-:W5:Y:S04]  /*0260*/  LDG.E.64 R18, desc[UR14][R4.64+0x8] ;  /* 0x0000080e04127981 */ /* 0x000f68000c1e1b00 */
[----:B------:R-:W5:Y:S04]  /*0270*/  LDG.E.64 R20, desc[UR14][R4.64+0x10] ;  /* 0x0000100e04147981 */ /* 0x000f68000c1e1b00 */
[----:B------:R-:W5:Y:S04]  /*0280*/  LDG.E.64 R2, desc[UR14][R4.64+0x20] ;  /* 0x0000200e04027981 */ /* 0x000f68000c1e1b00 */
[----:B------:R-:W5:Y:S04]  /*0290*/  LDG.E.64 R28, desc[UR14][R4.64+0x18] ;  /* 0x0000180e041c7981 */ /* 0x000f68000c1e1b00 */
[----:B------:R-:W5:Y:S04]  /*02a0*/  LDG.E.64 R6, desc[UR14][R4.64+0x30] ;  /* 0x0000300e04067981 */ /* 0x000f68000c1e1b00 */
[----:B------:R-:W5:Y:S04]  /*02b0*/  LDG.E.64 R8, desc[UR14][R4.64+0x38] ;  /* 0x0000380e04087981 */ /* 0x000f68000c1e1b00 */
[----:B------:R-:W5:Y:S04]  /*02c0*/  LDG.E.64 R10, desc[UR14][R4.64+0x40] ;  /* 0x0000400e040a7981 */ /* 0x000f68000c1e1b00 */
[----:B--2---:R0:W-:Y:S04]  /*02d0*/  STS.64 [R25+-0x10], R12 ;  /* 0xfffff00c19007388 */ /* 0x0041e80000000a00 */
[----:B---3--:R1:W-:Y:S04]  /*02e0*/  STS.64 [R25+-0x8], R14 ;  /* 0xfffff80e19007388 */ /* 0x0083e80000000a00 */
[----:B----4-:R-:W-:Y:S04]  /*02f0*/  STS.64 [R25], R16 ;  /* 0x0000001019007388 */ /* 0x010fe80000000a00 */
[----:B-----5:R-:W-:Y:S04]  /*0300*/  STS.64 [R25+0x8], R18 ;  /* 0x0000081219007388 */ /* 0x020fe80000000a00 */
[----:B------:R-:W-:Y:S04]  /*0310*/  STS.64 [R25+0x10], R20 ;  /* 0x0000101419007388 */ /* 0x000fe80000000a00 */
[----:B------:R2:W-:Y:S04]  /*0320*/  STS.64 [R25+0x20], R2 ;  /* 0x0000200219007388 */ /* 0x0005e80000000a00 */
[----:B0-----:R-:W3:Y:S04]  /*0330*/  LDG.E.64 R12, desc[UR14][R4.64+0x48] ;  /* 0x0000480e040c7981 */ /* 0x001ee8000c1e1b00 */
[----:B-1----:R-:W4:Y:S04]  /*0340*/  LDG.E.64 R14, desc[UR14][R4.64+0x50] ;  /* 0x0000500e040e7981 */ /* 0x002f28000c1e1b00 */
[----:B--2---:R-:W2:Y:S04]  /*0350*/  LDG.E.64 R2, desc[UR14][R4.64+0x28] ;  /* 0x0000280e04027981 */ /* 0x004ea8000c1e1b00 */
[----:B------:R-:W5:Y:S04]  /*0360*/  LDG.E.64 R16, desc[UR14][R4.64+0x58] ;  /* 0x0000580e04107981 */ /* 0x000f68000c1e1b00 */
[----:B------:R-:W5:Y:S04]  /*0370*/  LDG.E.64 R18, desc[UR14][R4.64+0x60] ;  /* 0x0000600e04127981 */ /* 0x000f68000c1e1b00 */
[----:B------:R0:W5:Y:S01]  /*0380*/  LDG.E.64 R20, desc[UR14][R4.64+0x68] ;  /* 0x0000680e04147981 */ /* 0x000162000c1e1b00 */
[----:B------:R-:W-:-:S05]  /*0390*/  VIADD R26, R26, 0x10 ;  /* 0x000000101a1a7836 */ /* 0x000fca0000000000 */
[----:B------:R-:W-:Y:S02]  /*03a0*/  ISETP.GE.AND P1, PT, R26, -0xc, PT ;  /* 0xfffffff41a00780c */ /* 0x000fe40003f26270 */
[----:B0-----:R-:W-:Y:S01]  /*03b0*/  IADD3 R4, P2, PT, R4, 0x80, RZ ;  /* 0x0000008004047810 */ /* 0x001fe20007f5e0ff */
[----:B------:R-:W-:Y:S04]  /*03c0*/  STS.64 [R25+0x18], R28 ;  /* 0x0000181c19007388 */ /* 0x000fe80000000a00 */
[----:B------:R-:W-:Y:S01]  /*03d0*/  STS.64 [R25+0x30], R6 ;  /* 0x0000300619007388 */ /* 0x000fe20000000a00 */
[----:B------:R-:W-:-:S03]  /*03e0*/  IMAD.X R5, RZ, RZ, R5, P2 ;  /* 0x000000ffff057224 */ /* 0x000fc600010e0605 */
[----:B------:R-:W-:Y:S04]  /*03f0*/  STS.64 [R25+0x38], R8 ;  /* 0x0000380819007388 */ /* 0x000fe80000000a00 */
[----:B------:R-:W-:Y:S04]  /*0400*/  STS.64 [R25+0x40], R10 ;  /* 0x0000400a19007388 */ /* 0x000fe80000000a00 */
[----:B---3--:R-:W-:Y:S04]  /*0410*/  STS.64 [R25+0x48], R12 ;  /* 0x0000480c19007388 */ /* 0x008fe80000000a00 */
[----:B----4-:R-:W-:Y:S04]  /*0420*/  STS.64 [R25+0x50], R14 ;  /* 0x0000500e19007388 */ /* 0x010fe80000000a00 */
[----:B--2---:R-:W-:Y:S04]  /*0430*/  STS.64 [R25+0x28], R2 ;  /* 0x0000280219007388 */ /* 0x004fe80000000a00 */
[----:B-----5:R-:W-:Y:S04]  /*0440*/  STS.64 [R25+0x58], R16 ;  /* 0x0000581019007388 */ /* 0x020fe80000000a00 */
[----:B------:R-:W-:Y:S04]  /*0450*/  STS.64 [R25+0x60], R18 ;  /* 0x0000601219007388 */ /* 0x000fe80000000a00 */
[----:B------:R0:W-:Y:S02]  /*0460*/  STS.64 [R25+0x68], R20 ;  /* 0x0000681419007388 */ /* 0x0001e40000000a00 */
[----:B0-----:R-:W-:Y:S01]  /*0470*/  VIADD R25, R25, 0x80 ;  /* 0x0000008019197836 */ /* 0x001fe20000000000 */
[----:B------:R-:W-:Y:S06]  /*0480*/  @!P1 BRA `(.L_x_23) ;  /* 0xfffffffc00689947 */ /* 0x000fec000383ffff */
.L_x_22:
[----:B------:R-:W-:-:S05]  /*0490*/  IMAD.MOV R2, RZ, RZ, -R26 ;  /* 0x000000ffff027224 */ /* 0x000fca00078e0a1a */
[----:B------:R-:W-:-:S13]  /*04a0*/  ISETP.GT.AND P1, PT, R2, 0x4, PT ;  /* 0x000000040200780c */ /* 0x000fda0003f24270 */
[----:B------:R-:W-:Y:S05]  /*04b0*/  @!P1 BRA `(.L_x_24) ;  /* 0x0000000000549947 */ /* 0x000fea0003800000 */
[----:B------:R-:W2:Y:S04]  /*04c0*/  LDG.E.64 R18, desc[UR14][R4.64+-0x10] ;  /* 0xfffff00e04127981 */ /* 0x000ea8000c1e1b00 */
[----:B------:R-:W3:Y:S04]  /*04d0*/  LDG.E.64 R2, desc[UR14][R4.64+-0x8] ;  /* 0xfffff80e04027981 */ /* 0x000ee8000c1e1b00 */
[----:B------:R-:W4:Y:S04]  /*04e0*/  LDG.E.64 R6, desc[UR14][R4.64] ;  /* 0x0000000e04067981 */ /* 0x000f28000c1e1b00 */
[----:B------:R-:W5:Y:S04]  /*04f0*/  LDG.E.64 R8, desc[UR14][R4.64+0x8] ;  /* 0x0000080e04087981 */ /* 0x000f68000c1e1b00 */
[----:B------:R-:W5:Y:S04]  /*0500*/  LDG.E.64 R10, desc[UR14][R4.64+0x10] ;  /* 0x0000100e040a7981 */ /* 0x000f68000c1e1b00 */
[----:B------:R-:W5:Y:S04]  /*0510*/  LDG.E.64 R12, desc[UR14][R4.64+0x18] ;  /* 0x0000180e040c7981 */ /* 0x000f68000c1e1b00 */
[----:B------:R-:W5:Y:S04]  /*0520*/  LDG.E.64 R14, desc[UR14][R4.64+0x20] ;  /* 0x0000200e040e7981 */ /* 0x000f68000c1e1b00 */
[----:B------:R0:W5:Y:S01]  /*0530*/  LDG.E.64 R16, desc[UR14][R4.64+0x28] ;  /* 0x0000280e04107981 */ /* 0x000162000c1e1b00 */
[----:B------:R-:W-:Y:S01]  /*0540*/  PLOP3.LUT P0, PT, PT, PT, PT, 0x8, 0x80 ;  /* 0x000000000080781c */ /* 0x000fe20003f0e170 */
[----:B------:R-:W-:Y:S01]  /*0550*/  VIADD R26, R26, 0x8 ;  /* 0x000000081a1a7836 */ /* 0x000fe20000000000 */
[----:B0-----:R-:W-:-:S05]  /*0560*/  IADD3 R4, P1, PT, R4, 0x40, RZ ;  /* 0x0000004004047810 */ /* 0x001fca0007f3e0ff */
[----:B------:R-:W-:Y:S01]  /*0570*/  IMAD.X R5, RZ, RZ, R5, P1 ;  /* 0x000000ffff057224 */ /* 0x000fe200008e0605 */
[----:B--2---:R-:W-:Y:S04]  /*0580*/  STS.64 [R25+-0x10], R18 ;  /* 0xfffff01219007388 */ /* 0x004fe80000000a00 */
[----:B---3--:R-:W-:Y:S04]  /*0590*/  STS.64 [R25+-0x8], R2 ;  /* 0xfffff80219007388 */ /* 0x008fe80000000a00 */
[----:B----4-:R-:W-:Y:S04]  /*05a0*/  STS.64 [R25], R6 ;  /* 0x0000000619007388 */ /* 0x010fe80000000a00 */
[----:B-----5:R-:W-:Y:S04]  /*05b0*/  STS.64 [R25+0x8], R8 ;  /* 0x0000080819007388 */ /* 0x020fe80000000a00 */
[----:B------:R-:W-:Y:S04]  /*05c0*/  STS.64 [R25+0x10], R10 ;  /* 0x0000100a19007388 */ /* 0x000fe80000000a00 */
[----:B------:R-:W-:Y:S04]  /*05d0*/  STS.64 [R25+0x18], R12 ;  /* 0x0000180c19007388 */ /* 0x000fe80000000a00 */
[----:B------:R-:W-:Y:S04]  /*05e0*/  STS.64 [R25+0x20], R14 ;  /* 0x0000200e19007388 */ /* 0x000fe80000000a00 */
[----:B------:R0:W-:Y:S02]  /*05f0*/  STS.64 [R25+0x28], R16 ;  /* 0x0000281019007388 */ /* 0x0001e40000000a00 */
[----:B0-----:R-:W-:-:S07]  /*0600*/  VIADD R25, R25, 0x40 ;  /* 0x0000004019197836 */ /* 0x001fce0000000000 */
.L_x_24:
[----:B------:R-:W-:-:S13]  /*0610*/  ISETP.NE.OR P0, PT, R26, RZ, P0 ;  /* 0x000000ff1a00720c */ /* 0x000fda0000705670 */
[----:B------:R-:W-:Y:S05]  /*0620*/  @!P0 BRA `(.L_x_20) ;  /* 0x0000000000408947 */ /* 0x000fea0003800000 */
.L_x_21:
[----:B------:R-:W2:Y:S04]  /*0630*/  LDG.E.64 R2, desc[UR14][R4.64+-0x10] ;  /* 0xfffff00e04027981 */ /* 0x000ea8000c1e1b00 */
[----:B------:R-:W3:Y:S04]  /*0640*/  LDG.E.64 R6, desc[UR14][R4.64+-0x8] ;  /* 0xfffff80e04067981 */ /* 0x000ee8000c1e1b00 */
[----:B------:R-:W4:Y:S04]  /*0650*/  LDG.E.64 R8, desc[UR14][R4.64] ;  /* 0x0000000e04087981 */ /* 0x000f28000c1e1b00 */
[----:B------:R0:W5:Y:S01]  /*0660*/  LDG.E.64 R10, desc[UR14][R4.64+0x8] ;  /* 0x0000080e040a7981 */ /* 0x000162000c1e1b00 */
[----:B------:R-:W-:Y:S01]  /*0670*/  VIADD R26, R26, 0x4 ;  /* 0x000000041a1a7836 */ /* 0x000fe20000000000 */
[----:B------:R-:W-:-:S04]  /*0680*/  IADD3 R12, P1, PT, R4, 0x20, RZ ;  /* 0x00000020040c7810 */ /* 0x000fc80007f3e0ff */
[----:B------:R-:W-:Y:S01]  /*0690*/  ISETP.NE.AND P0, PT, R26, RZ, PT ;  /* 0x000000ff1a00720c */ /* 0x000fe20003f05270 */
[----:B------:R-:W-:Y:S02]  /*06a0*/  IMAD.X R13, RZ, RZ, R5, P1 ;  /* 0x000000ffff0d7224 */ /* 0x000fe400008e0605 */
[----:B0-----:R-:W-:Y:S02]  /*06b0*/  IMAD.MOV.U32 R4, RZ, RZ, R12 ;  /* 0x000000ffff047224 */ /* 0x001fe400078e000c */
[----:B------:R-:W-:Y:S01]  /*06c0*/  IMAD.MOV.U32 R5, RZ, RZ, R13 ;  /* 0x000000ffff057224 */ /* 0x000fe200078e000d */
[----:B--2---:R-:W-:Y:S04]  /*06d0*/  STS.64 [R25+-0x10], R2 ;  /* 0xfffff00219007388 */ /* 0x004fe80000000a00 */
[----:B---3--:R-:W-:Y:S04]  /*06e0*/  STS.64 [R25+-0x8], R6 ;  /* 0xfffff80619007388 */ /* 0x008fe80000000a00 */
[----:B----4-:R-:W-:Y:S04]  /*06f0*/  STS.64 [R25], R8 ;  /* 0x0000000819007388 */ /* 0x010fe80000000a00 */
[----:B-----5:R0:W-:Y:S02]  /*0700*/  STS.64 [R25+0x8], R10 ;  /* 0x0000080a19007388 */ /* 0x0201e40000000a00 */
[----:B0-----:R-:W-:Y:S01]  /*0710*/  VIADD R25, R25, 0x20 ;  /* 0x0000002019197836 */ /* 0x001fe20000000000 */
[----:B------:R-:W-:Y:S06]  /*0720*/  @P0 BRA `(.L_x_21) ;  /* 0xfffffffc00c00947 */ /* 0x000fec000383ffff */
.L_x_20:
[----:B------:R-:W0:Y:S01]  /*0730*/  LDCU.64 UR4, c[0x0][0x3a0] ;  /* 0x00007400ff0477ac */ /* 0x000e220008000a00 */
[----:B------:R-:W-:Y:S02]  /*0740*/  ISETP.NE.AND P1, PT, R24, RZ, PT ;  /* 0x000000ff1800720c */ /* 0x000fe40003f25270 */
[----:B0-----:R-:W-:-:S04]  /*0750*/  ISETP.NE.U32.AND P0, PT, RZ, UR4, PT ;  /* 0x00000004ff007c0c */ /* 0x001fc8000bf05070 */
[----:B------:R-:W-:-:S07]  /*0760*/  ISETP.NE.AND.EX P0, PT, RZ, UR5, PT, P0 ;  /* 0x00000005ff007c0c */ /* 0x000fce000bf05300 */
[----:B------:R-:W-:Y:S06]  /*0770*/  @!P1 BRA `(.L_x_25) ;  /* 0x0000000000509947 */ /* 0x000fec0003800000 */
[----:B------:R-:W0:Y:S01]  /*0780*/  S2UR UR5, SR_CgaCtaId ;  /* 0x00000000000579c3 */ /* 0x000e220000008800 */
[----:B------:R-:W-:Y:S01]  /*0790*/  IMAD.IADD R23, R23, 0x1, R22 ;  /* 0x0000000117177824 */ /* 0x000fe200078e0216 */
[----:B------:R-:W-:Y:S01]  /*07a0*/  UMOV UR4, 0x400 ;  /* 0x0000040000047882 */ /* 0x000fe20000000000 */
[----:B------:R-:W-:-:S05]  /*07b0*/  IMAD.MOV R24, RZ, RZ, -R24 ;  /* 0x000000ffff187224 */ /* 0x000fca00078e0a18 */
[----:B------:R-:W1:Y:S01]  /*07c0*/  LDC.64 R2, c[0x0][0x3b8] ;  /* 0x0000ee00ff027b82 */ /* 0x000e620000000a00 */
[----:B0-----:R-:W-:Y:S01]  /*07d0*/  ULEA UR4, UR5, UR4, 0x18 ;  /* 0x0000000405047291 */ /* 0x001fe2000f8ec0ff */
[----:B-1----:R-:W-:-:S05]  /*07e0*/  IMAD.WIDE.U32 R2, R23, 0x8, R2 ;  /* 0x0000000817027825 */ /* 0x002fca00078e0002 */
[----:B------:R-:W-:Y:S01]  /*07f0*/  LEA R23, R23, UR4, 0x3 ;  /* 0x0000000417177c11 */ /* 0x000fe2000f8e18ff */
[----:B------:R-:W-:Y:S02]  /*0800*/  IMAD.MOV.U32 R4, RZ, RZ, R2 ;  /* 0x000000ffff047224 */ /* 0x000fe400078e0002 */
[----:B------:R-:W-:-:S07]  /*0810*/  IMAD.MOV.U32 R5, RZ, RZ, R3 ;  /* 0x000000ffff057224 */ /* 0x000fce00078e0003 */
.L_x_26:
[----:B------:R-:W-:Y:S02]  /*0820*/  IMAD.MOV.U32 R2, RZ, RZ, R4 ;  /* 0x000000ffff027224 */ /* 0x000fe400078e0004 */
[----:B------:R-:W-:-:S06]  /*0830*/  IMAD.MOV.U32 R3, RZ, RZ, R5 ;  /* 0x000000ffff037224 */ /* 0x000fcc00078e0005 */
[----:B------:R-:W2:Y:S01]  /*0840*/  LDG.E.64 R2, desc[UR14][R2.64] ;  /* 0x0000000e02027981 */ /* 0x000ea2000c1e1b00 */
[----:B------:R-:W-:Y:S01]  /*0850*/  VIADD R24, R24, 0x1 ;  /* 0x0000000118187836 */ /* 0x000fe20000000000 */
[----:B------:R-:W-:-:S04]  /*0860*/  IADD3 R4, P2, PT, R4, 0x8, RZ ;  /* 0x0000000804047810 */ /* 0x000fc80007f5e0ff */
[----:B------:R-:W-:Y:S01]  /*0870*/  ISETP.NE.AND P1, PT, R24, RZ, PT ;  /* 0x000000ff1800720c */ /* 0x000fe20003f25270 */
[----:B------:R-:W-:Y:S01]  /*0880*/  IMAD.X R5, RZ, RZ, R5, P2 ;  /* 0x000000ffff057224 */ /* 0x000fe200010e0605 */
[----:B--2---:R0:W-:Y:S02]  /*0890*/  STS.64 [R23], R2 ;  /* 0x0000000217007388 */ /* 0x0041e40000000a00 */
[----:B0-----:R-:W-:-:S09]  /*08a0*/  VIADD R23, R23, 0x8 ;  /* 0x0000000817177836 */ /* 0x001fd20000000000 */
[----:B------:R-:W-:Y:S05]  /*08b0*/  @P1 BRA `(.L_x_26) ;  /* 0xfffffffc00d81947 */ /* 0x000fea000383ffff */
.L_x_25:
[----:B------:R-:W-:Y:S06]  /*08c0*/  BAR.SYNC.DEFER_BLOCKING 0x0 ;  /* 0x0000000000007b1d */ /* 0x000fec0000010000 */
[----:B------:R-:W-:Y:S05]  /*08d0*/  @!P0 EXIT ;  /* 0x000000000000894d */ /* 0x000fea0003800000 */
[----:B------:R-:W0:Y:S02]  /*08e0*/  LDCU UR4, c[0x0][0x3ac] ;  /* 0x00007580ff0477ac */ /* 0x000e240008000800 */
[----:B0-----:R-:W-:-:S09]  /*08f0*/  UISETP.NE.U32.AND UP0, UPT, UR4, URZ, UPT ;  /* 0x000000ff0400728c */ /* 0x001fd2000bf05070 */
[----:B------:R-:W-:Y:S05]  /*0900*/  BRA.U UP0, `(.L_x_27) ;  /* 0x0000000100587547 */ /* 0x000fea000b800000 */
[----:B------:R-:W0:Y:S01]  /*0910*/  LDCU UR4, c[0x0][0x3c0] ;  /* 0x00007800ff0477ac */ /* 0x000e220008000800 */
[----:B------:R-:W1:Y:S01]  /*0920*/  LDC R6, c[0x0][0x3a8] ;  /* 0x0000ea00ff067b82 */ /* 0x000e620000000800 */
[----:B0-----:R-:W0:Y:S01]  /*0930*/  I2F.U32.RP R4, UR4 ;  /* 0x0000000400047d06 */ /* 0x001e220008209000 */
[----:B------:R-:W-:-:S07]  /*0940*/  ISETP.NE.U32.AND P2, PT, RZ, UR4, PT ;  /* 0x00000004ff007c0c */ /* 0x000fce000bf45070 */
[----:B0-----:R-:W0:Y:S02]  /*0950*/  MUFU.RCP R4, R4 ;  /* 0x0000000400047308 */ /* 0x001e240000001000 */
[----:B0-----:R-:W-:-:S06]  /*0960*/  VIADD R2, R4, 0xffffffe ;  /* 0x0ffffffe04027836 */ /* 0x001fcc0000000000 */
[----:B------:R0:W2:Y:S02]  /*0970*/  F2I.FTZ.U32.TRUNC.NTZ R3, R2 ;  /* 0x0000000200037305 */ /* 0x0000a4000021f000 */
[----:B0-----:R-:W-:Y:S02]  /*0980*/  IMAD.MOV.U32 R2, RZ, RZ, RZ ;  /* 0x000000ffff027224 */ /* 0x001fe400078e00ff */
[----:B--2---:R-:W-:-:S04]  /*0990*/  IMAD.MOV R5, RZ, RZ, -R3 ;  /* 0x000000ffff057224 */ /* 0x004fc800078e0a03 */
[----:B------:R-:W-:-:S04]  /*09a0*/  IMAD R5, R5, UR4, RZ ;  /* 0x0000000405057c24 */ /* 0x000fc8000f8e02ff */
[----:B------:R-:W-:-:S06]  /*09b0*/  IMAD.HI.U32 R3, R3, R5, R2 ;  /* 0x0000000503037227 */ /* 0x000fcc00078e0002 */
[----:B-1----:R-:W-:-:S04]  /*09c0*/  IMAD.HI.U32 R2, R3, R6, RZ ;  /* 0x0000000603027227 */ /* 0x002fc800078e00ff */
[----:B------:R-:W-:-:S04]  /*09d0*/  IMAD.MOV R3, RZ, RZ, -R2 ;  /* 0x000000ffff037224 */ /* 0x000fc800078e0a02 */
[----:B------:R-:W-:-:S05]  /*09e0*/  IMAD R3, R3, UR4, R6 ;  /* 0x0000000403037c24 */ /* 0x000fca000f8e0206 */
[----:B------:R-:W-:-:S13]  /*09f0*/  ISETP.GE.U32.AND P0, PT, R3, UR4, PT ;  /* 0x0000000403007c0c */ /* 0x000fda000bf06070 */
[----:B------:R-:W-:Y:S02]  /*0a00*/  @P0 VIADD R3, R3, -UR4 ;  /* 0x8000000403030c36 */ /* 0x000fe40008000000 */
[----:B------:R-:W-:-:S03]  /*0a10*/  @P0 VIADD R2, R2, 0x1 ;  /* 0x0000000102020836 */ /* 0x000fc60000000000 */
[----:B------:R-:W-:Y:S01]  /*0a20*/  ISETP.GE.U32.AND P1, PT, R3, UR4, PT ;  /* 0x0000000403007c0c */ /* 0x000fe2000bf26070 */
[----:B------:R-:W-:-:S12]  /*0a30*/  IMAD.MOV.U32 R3, RZ, RZ, RZ ;  /* 0x000000ffff037224 */ /* 0x000fd800078e00ff */
[----:B------:R-:W-:Y:S01]  /*0a40*/  @P1 VIADD R2, R2, 0x1 ;  /* 0x0000000102021836 */ /* 0x000fe20000000000 */
[----:B------:R-:W-:Y:S01]  /*0a50*/  @!P2 LOP3.LUT R2, RZ, UR4, RZ, 0x33, !PT ;  /* 0x00000004ff02ac12 */ /* 0x000fe2000f8e33ff */
[----:B------:R-:W-:Y:S06]  /*0a60*/  BRA `(.L_x_28) ;  /* 0x0000000000087947 */ /* 0x000fec0003800000 */
.L_x_27:
[----:B------:R-:W-:-:S07]  /*0a70*/  MOV R4, 0xa90 ;  /* 0x00000a9000047802 */ /* 0x000fce0000000f00 */
[----:B------:R-:W-:Y:S05]  /*0a80*/  CALL.REL.NOINC `($__internal_1_$__cuda_sm20_div_u64) ;  /* 0x0000000800447944 */ /* 0x000fea0003c00000 */
.L_x_28:
[----:B------:R-:W0:Y:S01]  /*0a90*/  LDCU UR5, c[0x0][0x3c0] ;  /* 0x00007800ff0577ac */ /* 0x000e220008000800 */
[----:B------:R-:W0:Y:S02]  /*0aa0*/  LDCU.64 UR6, c[0x0][0x3a8] ;  /* 0x00007500ff0677ac */ /* 0x000e240008000a00 */
[----:B0-----:R-:W-:-:S04]  /*0ab0*/  UISETP.GT.U32.AND UP0, UPT, UR5, UR6, UPT ;  /* 0x000000060500728c */ /* 0x001fc8000bf04070 */
[----:B------:R-:W-:-:S09]  /*0ac0*/  UISETP.GT.U32.AND.EX UP0, UPT, URZ, UR7, UPT, UP0 ;  /* 0x00000007ff00728c */ /* 0x000fd2000bf04100 */
[----:B------:R-:W-:Y:S05]  /*0ad0*/  BRA.U UP0, `(.L_x_29) ;  /* 0x0000000500647547 */ /* 0x000fea000b800000 */
[----:B------:R-:W0:Y:S01]  /*0ae0*/  LDCU.64 UR12, c[0x0][0x390] ;  /* 0x00007200ff0c77ac */ /* 0x000e220008000a00 */
[----:B------:R-:W1:Y:S01]  /*0af0*/  S2UR UR7, SR_CgaCtaId ;  /* 0x00000000000779c3 */ /* 0x000e620000008800 */
[----:B------:R-:W-:Y:S01]  /*0b00*/  UMOV UR4, 0xffffffff ;  /* 0xffffffff00047882 */ /* 0x000fe20000000000 */
[----:B------:R-:W-:Y:S01]  /*0b10*/  UMOV UR9, 0x1 ;  /* 0x0000000100097882 */ /* 0x000fe20000000000 */
[----:B------:R-:W-:Y:S02]  /*0b20*/  USHF.L.U32 UR4, UR4, UR5, URZ ;  /* 0x0000000504047299 */ /* 0x000fe400080006ff */
[----:B------:R-:W-:Y:S01]  /*0b30*/  USHF.L.U32 UR9, UR9, UR5, URZ ;  /* 0x0000000509097299 */ /* 0x000fe200080006ff */
[----:B------:R-:W-:Y:S01]  /*0b40*/  UMOV UR6, 0x400 ;  /* 0x0000040000067882 */ /* 0x000fe20000000000 */
[----:B------:R-:W-:Y:S02]  /*0b50*/  ULOP3.LUT UR8, URZ, UR4, URZ, 0x33, !UPT ;  /* 0x00000004ff087292 */ /* 0x000fe4000f8e33ff */
[----:B------:R-:W-:Y:S01]  /*0b60*/  USHF.R.S32.HI UR16, URZ, 0x1f, UR9 ;  /* 0x0000001fff107899 */ /* 0x000fe20008011409 */
[----:B0-----:R-:W-:-:S04]  /*0b70*/  IMAD.WIDE.U32 R4, R0, UR12, RZ ;  /* 0x0000000c00047c25 */ /* 0x001fc8000f8e00ff */
[----:B------:R-:W-:Y:S01]  /*0b80*/  IMAD R5, R0, UR13, R5 ;  /* 0x0000000d00057c24 */ /* 0x000fe2000f8e0205 */
[----:B-1----:R-:W-:-:S04]  /*0b90*/  ULEA UR11, UR7, UR6, 0x18 ;  /* 0x00000006070b7291 */ /* 0x002fc8000f8ec0ff */
[----:B------:R-:W-:Y:S01]  /*0ba0*/  SHF.R.U64 R4, R4, 0x6, R5 ;  /* 0x0000000604047819 */ /* 0x000fe20000001205 */
[----:B------:R-:W-:Y:S01]  /*0bb0*/  UMOV UR6, URZ ;  /* 0x000000ff00067c82 */ /* 0x000fe20008000000 */
[----:B------:R-:W-:-:S06]  /*0bc0*/  UMOV UR7, URZ ;  /* 0x000000ff00077c82 */ /* 0x000fcc0008000000 */
.L_x_31:
[----:B------:R-:W0:Y:S01]  /*0bd0*/  LDCU.64 UR12, c[0x0][0x3a8] ;  /* 0x00007500ff0c77ac */ /* 0x000e220008000a00 */
[----:B------:R-:W1:Y:S01]  /*0be0*/  LDC R16, c[0x0][0x3c0] ;  /* 0x0000f000ff107b82 */ /* 0x000e620000000800 */
[----:B------:R-:W-:-:S07]  /*0bf0*/  IMAD.MOV.U32 R5, RZ, RZ, RZ ;  /* 0x000000ffff057224 */ /* 0x000fce00078e00ff */
[----:B------:R-:W2:Y:S08]  /*0c00*/  LDC.64 R6, c[0x0][0x380] ;  /* 0x0000e000ff067b82 */ /* 0x000eb00000000a00 */
[----:B------:R-:W3:Y:S01]  /*0c10*/  LDC.64 R8, c[0x0][0x398] ;  /* 0x0000e600ff087b82 */ /* 0x000ee20000000a00 */
[----:B0-----:R-:W-:Y:S02]  /*0c20*/  UIMAD UR10, UR7, UR12, URZ ;  /* 0x0000000c070a72a4 */ /* 0x001fe4000f8e02ff */
[----:B------:R-:W-:-:S02]  /*0c30*/  UIMAD.WIDE.U32 UR4, UR6, UR12, URZ ;  /* 0x0000000c060472a5 */ /* 0x000fc4000f8e00ff */
[----:B------:R-:W-:-:S04]  /*0c40*/  UIMAD UR10, UR6, UR13, UR10 ;  /* 0x0000000d060a72a4 */ /* 0x000fc8000f8e020a */
[----:B------:R-:W-:-:S04]  /*0c50*/  UIADD3 UR5, UPT, UPT, UR5, UR10, URZ ;  /* 0x0000000a05057290 */ /* 0x000fc8000fffe0ff */
[----:B------:R-:W-:-:S03]  /*0c60*/  USHF.R.U64 UR10, UR4, 0x6, UR5 ;  /* 0x00000006040a7899 */ /* 0x000fc60008001205 */
[----:B------:R-:W-:Y:S01]  /*0c70*/  UMOV UR5, URZ ;  /* 0x000000ff00057c82 */ /* 0x000fe20008000000 */
[----:B------:R-:W-:-:S08]  /*0c80*/  UMOV UR4, URZ ;  /* 0x000000ff00047c82 */ /* 0x000fd00008000000 */
.L_x_30:
[----:B-1----:R-:W-:-:S05]  /*0c90*/  IMAD R15, R16, UR4, RZ ;  /* 0x00000004100f7c24 */ /* 0x002fca000f8e02ff */
[C---:B------:R-:W-:Y:S02]  /*0ca0*/  LEA.HI R13, R15.reuse, UR10, RZ, 0x1a ;  /* 0x0000000a0f0d7c11 */ /* 0x040fe4000f8fd0ff */
[----:B------:R-:W-:-:S03]  /*0cb0*/  LEA.HI R11, R15, R4, RZ, 0x1a ;  /* 0x000000040f0b7211 */ /* 0x000fc600078fd0ff */
[----:B---3--:R-:W-:-:S04]  /*0cc0*/  IMAD.WIDE.U32 R12, R13, 0x8, R8 ;  /* 0x000000080d0c7825 */ /* 0x008fc800078e0008 */
[----:B--2---:R-:W-:Y:S02]  /*0cd0*/  IMAD.WIDE.U32 R10, R11, 0x8, R6 ;  /* 0x000000080b0a7825 */ /* 0x004fe400078e0006 */
[----:B------:R-:W2:Y:S04]  /*0ce0*/  LDG.E.64 R12, desc[UR14][R12.64] ;  /* 0x0000000e0c0c7981 */ /* 0x000ea8000c1e1b00 */
[----:B------:R-:W3:Y:S01]  /*0cf0*/  LDG.E.64 R10, desc[UR14][R10.64] ;  /* 0x0000000e0a0a7981 */ /* 0x000ee2000c1e1b00 */
[----:B------:R-:W-:Y:S01]  /*0d00*/  LOP3.LUT R15, R15, 0x3f, RZ, 0xc0, !PT ;  /* 0x0000003f0f0f7812 */ /* 0x000fe200078ec0ff */
[----:B------:R-:W-:-:S06]  /*0d10*/  UIADD3 UR4, UPT, UPT, UR4, 0x1, URZ ;  /* 0x0000000104047890 */ /* 0x000fcc000fffe0ff */
[----:B------:R-:W-:-:S04]  /*0d20*/  ISETP.GT.U32.AND P0, PT, R2, UR4, PT ;  /* 0x0000000402007c0c */ /* 0x000fc8000bf04070 */
[----:B------:R-:W-:Y:S02]  /*0d30*/  ISETP.GT.U32.AND.EX P0, PT, R3, RZ, PT, P0 ;  /* 0x000000ff0300720c */ /* 0x000fe40003f04100 */
[-C--:B--2---:R-:W-:Y:S02]  /*0d40*/  SHF.R.U64 R14, R12, R15.reuse, R13 ;  /* 0x0000000f0c0e7219 */ /* 0x084fe4000000120d */
[----:B---3--:R-:W-:Y:S01]  /*0d50*/  SHF.R.U64 R17, R10, R15, R11 ;  /* 0x0000000f0a117219 */ /* 0x008fe2000000120b */
[----:B------:R-:W-:Y:S01]  /*0d60*/  IMAD.MOV.U32 R15, RZ, RZ, RZ ;  /* 0x000000ffff0f7224 */ /* 0x000fe200078e00ff */
[----:B------:R-:W-:Y:S02]  /*0d70*/  LOP3.LUT R14, R14, UR8, RZ, 0xc0, !PT ;  /* 0x000000080e0e7c12 */ /* 0x000fe4000f8ec0ff */
[----:B------:R-:W-:-:S05]  /*0d80*/  LOP3.LUT R17, R17, UR8, RZ, 0xc0, !PT ;  /* 0x0000000811117c12 */ /* 0x000fca000f8ec0ff */
[----:B------:R-:W-:-:S04]  /*0d90*/  IMAD.WIDE.U32 R14, R17, UR9, R14 ;  /* 0x00000009110e7c25 */ /* 0x000fc8000f8e000e */
[----:B------:R-:W-:-:S05]  /*0da0*/  IMAD R15, R17, UR16, R15 ;  /* 0x00000010110f7c24 */ /* 0x000fca000f8e020f */
[----:B------:R-:W-:-:S04]  /*0db0*/  SHF.R.U64 R15, R14, 0x6, R15 ;  /* 0x000000060e0f7819 */ /* 0x000fc8000000120f */
[----:B------:R-:W-:Y:S02]  /*0dc0*/  LEA R12, R15, UR11, 0x3 ;  /* 0x0000000b0f0c7c11 */ /* 0x000fe4000f8e18ff */
[----:B------:R-:W-:-:S03]  /*0dd0*/  LOP3.LUT R15, R14, 0x3f, RZ, 0xc0, !PT ;  /* 0x0000003f0e0f7812 */ /* 0x000fc600078ec0ff */
[----:B------:R-:W0:Y:S02]  /*0de0*/  LDS.64 R10, [R12] ;  /* 0x000000000c0a7984 */ /* 0x000e240000000a00 */
[----:B0-----:R-:W-:Y:S01]  /*0df0*/  SHF.R.U64 R15, R10, R15, R11 ;  /* 0x0000000f0a0f7219 */ /* 0x001fe2000000120b */
[----:B------:R-:W-:-:S03]  /*0e00*/  IMAD.MOV.U32 R10, RZ, RZ, R5 ;  /* 0x000000ffff0a7224 */ /* 0x000fc600078e0005 */
[----:B------:R-:W-:-:S04]  /*0e10*/  LOP3.LUT R15, R15, 0x1, RZ, 0xc0, !PT ;  /* 0x000000010f0f7812 */ /* 0x000fc800078ec0ff */
[----:B------:R-:W-:Y:S01]  /*0e20*/  LOP3.LUT R5, R15, R5, RZ, 0x3c, !PT ;  /* 0x000000050f057212 */ /* 0x000fe200078e3cff */
[----:B------:R-:W-:Y:S06]  /*0e30*/  @P0 BRA `(.L_x_30) ;  /* 0xfffffffc00940947 */ /* 0x000fec000383ffff */
[----:B------:R-:W0:Y:S01]  /*0e40*/  LDC.64 R6, c[0x0][0x3a0] ;  /* 0x0000e800ff067b82 */ /* 0x000e220000000a00 */
[----:B------:R-:W1:Y:S01]  /*0e50*/  LDCU.64 UR12, c[0x0][0x3b0] ;  /* 0x00007600ff0c77ac */ /* 0x000e620008000a00 */
[----:B------:R-:W-:-:S04]  /*0e60*/  ISETP.NE.U32.AND P0, PT, R15, R10, PT ;  /* 0x0000000a0f00720c */ /* 0x000fc80003f05070 */
[----:B------:R-:W-:Y:S01]  /*0e70*/  ISETP.NE.AND.EX P0, PT, RZ, UR5, PT, P0 ;  /* 0x00000005ff007c0c */ /* 0x000fe2000bf05300 */
[----:B0-----:R-:W-:-:S04]  /*0e80*/  IMAD.WIDE.U32 R12, R0, R6, UR6 ;  /* 0x00000006000c7e25 */ /* 0x001fc8000f8e0006 */
[----:B------:R-:W-:-:S05]  /*0e90*/  IMAD R5, R0, R7, R13 ;  /* 0x0000000700057224 */ /* 0x000fca00078e020d */
[--C-:B------:R-:W-:Y:S02]  /*0ea0*/  SHF.R.U64 R9, R12, 0x6, R5.reuse ;  /* 0x000000060c097819 */ /* 0x100fe40000001205 */
[----:B------:R-:W-:Y:S02]  /*0eb0*/  SHF.R.U32.HI R10, RZ, 0x6, R5 ;  /* 0x00000006ff0a7819 */ /* 0x000fe40000011605 */
[----:B-1----:R-:W-:-:S04]  /*0ec0*/  LEA R8, P1, R9, UR12, 0x3 ;  /* 0x0000000c09087c11 */ /* 0x002fc8000f8218ff */
        /* <DEDUP_REMOVED lines=11> */
[----:B------:R-:W-:Y:S01]  /*0f80*/  UIADD3 UR6, UPT, UPT, UR6, 0x1, URZ ;  /* 0x0000000106067890 */ /* 0x000fe2000fffe0ff */
[----:B------:R-:W-:Y:S02]  /*0f90*/  @!P0 IMAD.MOV.U32 R18, RZ, RZ, -0x2 ;  /* 0xfffffffeff128424 */ /* 0x000fe400078e00ff */
[----:B------:R-:W-:Y:S01]  /*0fa0*/  @!P0 IMAD.MOV.U32 R13, RZ, RZ, -0x1 ;  /* 0xffffffffff0d8424 */ /* 0x000fe200078e00ff */
[----:B------:R-:W-:-:S02]  /*0fb0*/  @!P0 LOP3.LUT R12, R12, 0x3f, RZ, 0xc0, !PT ;  /* 0x0000003f0c0c8812 */ /* 0x000fc400078ec0ff */
[CC--:B------:R-:W-:Y:S02]  /*0fc0*/  @!P0 SHF.L.U64.HI R17, R18.reuse, R5.reuse, 0xffffffff ;  /* 0xffffffff12118419 */ /* 0x0c0fe40000010205 */
[C---:B------:R-:W-:Y:S02]  /*0fd0*/  @!P0 SHF.L.U32 R16, R18.reuse, R5, RZ ;  /* 0x0000000512108219 */ /* 0x040fe400000006ff */
[-C--:B------:R-:W-:Y:S02]  /*0fe0*/  @!P0 SHF.R.U64 R5, R18, R12.reuse, 0xffffffff ;  /* 0xffffffff12058419 */ /* 0x080fe4000000120c */
[----:B------:R-:W-:Y:S02]  /*0ff0*/  @!P0 SHF.R.U32.HI R13, RZ, R12, R13 ;  /* 0x0000000cff0d8219 */ /* 0x000fe4000001160d */
[----:B--2---:R-:W-:Y:S02]  /*1000*/  @!P0 LOP3.LUT R10, R10, R16, R5, 0xe0, !PT ;  /* 0x000000100a0a8212 */ /* 0x004fe400078ee005 */
[----:B------:R-:W-:-:S05]  /*1010*/  @!P0 LOP3.LUT R11, R11, R17, R13, 0xe0, !PT ;  /* 0x000000110b0b8212 */ /* 0x000fca00078ee00d */
[----:B------:R0:W-:Y:S01]  /*1020*/  @!P0 STG.E.64 desc[UR14][R8.64], R10 ;  /* 0x0000000a08008986 */ /* 0x0001e2000c101b0e */
[----:B------:R-:W-:-:S04]  /*1030*/  ISETP.LE.U32.AND P0, PT, R6, UR6, PT ;  /* 0x0000000606007c0c */ /* 0x000fc8000bf03070 */
[----:B------:R-:W-:-:S13]  /*1040*/  ISETP.GE.U32.AND.EX P0, PT, RZ, R7, PT, P0 ;  /* 0x00000007ff00720c */ /* 0x000fda0003f06100 */
[----:B0-----:R-:W-:Y:S05]  /*1050*/  @!P0 BRA `(.L_x_31) ;  /* 0xfffffff800dc8947 */ /* 0x001fea000383ffff */
[----:B------:R-:W-:Y:S05]  /*1060*/  EXIT ;  /* 0x000000000000794d */ /* 0x000fea0003800000 */
.L_x_29:
[----:B------:R-:W0:Y:S01]  /*1070*/  LDC.64 R2, c[0x0][0x3a0] ;  /* 0x0000e800ff027b82 */ /* 0x000e220000000a00 */
[----:B------:R-:W1:Y:S01]  /*1080*/  LDCU.64 UR8, c[0x0][0x3b0] ;  /* 0x00007600ff0877ac */ /* 0x000e620008000a00 */
[----:B------:R-:W-:Y:S01]  /*1090*/  UMOV UR4, URZ ;  /* 0x000000ff00047c82 */ /* 0x000fe20008000000 */
[----:B------:R-:W-:Y:S01]  /*10a0*/  UMOV UR6, URZ ;  /* 0x000000ff00067c82 */ /* 0x000fe20008000000 */
[----:B------:R-:W-:-:S05]  /*10b0*/  UMOV UR7, URZ ;  /* 0x000000ff00077c82 */ /* 0x000fca0008000000 */
.L_x_32:
[----:B0-----:R-:W-:-:S04]  /*10c0*/  IMAD.WIDE.U32 R8, R0, R2, UR6 ;  /* 0x0000000600087e25 */ /* 0x001fc8000f8e0002 */
[----:B--2---:R-:W-:-:S05]  /*10d0*/  IMAD R5, R0, R3, R9 ;  /* 0x0000000300057224 */ /* 0x004fca00078e0209 */
[--C-:B------:R-:W-:Y:S02]  /*10e0*/  SHF.R.U64 R4, R8, 0x3, R5.reuse ;  /* 0x0000000308047819 */ /* 0x100fe40000001205 */
[----:B------:R-:W-:Y:S02]  /*10f0*/  SHF.R.U32.HI R5, RZ, 0x3, R5 ;  /* 0x00000003ff057819 */ /* 0x000fe40000011605 */
[----:B------:R-:W-:Y:S02]  /*1100*/  LOP3.LUT R4, R4, 0xfffffff8, RZ, 0xc0, !PT ;  /* 0xfffffff804047812 */ /* 0x000fe400078ec0ff */
[----:B------:R-:W-:Y:S02]  /*1110*/  LOP3.LUT R5, R5, 0x1fffffff, RZ, 0xc0, !PT ;  /* 0x1fffffff05057812 */ /* 0x000fe400078ec0ff */
[----:B-1----:R-:W-:-:S04]  /*1120*/  IADD3 R4, P0, PT, R4, UR8, RZ ;  /* 0x0000000804047c10 */ /* 0x002fc8000ff1e0ff */
[----:B------:R-:W-:-:S05]  /*1130*/  IADD3.X R5, PT, PT, R5, UR9, RZ, P0, !PT ;  /* 0x0000000905057c10 */ /* 0x000fca00087fe4ff */
[----:B------:R-:W2:Y:S01]  /*1140*/  LDG.E.64 R6, desc[UR14][R4.64] ;  /* 0x0000000e04067981 */ /* 0x000ea2000c1e1b00 */
[----:B------:R-:W-:Y:S01]  /*1150*/  IMAD.MOV R9, RZ, RZ, -R8 ;  /* 0x000000ffff097224 */ /* 0x000fe200078e0a08 */
[----:B------:R-:W-:Y:S01]  /*1160*/  LOP3.LUT R8, R8, 0x3f, RZ, 0xc0, !PT ;  /* 0x0000003f08087812 */ /* 0x000fe200078ec0ff */
[----:B------:R-:W-:Y:S01]  /*1170*/  IMAD.MOV.U32 R11, RZ, RZ, -0x2 ;  /* 0xfffffffeff0b7424 */ /* 0x000fe200078e00ff */
[----:B------:R-:W-:Y:S01]  /*1180*/  UIADD3 UR6, UPT, UPT, UR4, 0x1, URZ ;  /* 0x0000000104067890 */ /* 0x000fe2000fffe0ff */
[----:B------:R-:W-:Y:S01]  /*1190*/  IMAD.MOV.U32 R12, RZ, RZ, -0x1 ;  /* 0xffffffffff0c7424 */ /* 0x000fe200078e00ff */
[----:B------:R-:W-:Y:S02]  /*11a0*/  LOP3.LUT R9, R9, 0x3f, RZ, 0xc0, !PT ;  /* 0x0000003f09097812 */ /* 0x000fe400078ec0ff */
[CC--:B------:R-:W-:Y:S02]  /*11b0*/  SHF.L.U64.HI R10, R11.reuse, R8.reuse, 0xffffffff ;  /* 0xffffffff0b0a7419 */ /* 0x0c0fe40000010208 */
[C---:B------:R-:W-:Y:S01]  /*11c0*/  SHF.L.U32 R8, R11.reuse, R8, RZ ;  /* 0x000000080b087219 */ /* 0x040fe200000006ff */
[----:B------:R-:W-:Y:S01]  /*11d0*/  UMOV UR4, UR6 ;  /* 0x0000000600047c82 */ /* 0x000fe20008000000 */
[----:B------:R-:W-:-:S02]  /*11e0*/  SHF.R.U64 R11, R11, R9, 0xffffffff ;  /* 0xffffffff0b0b7419 */ /* 0x000fc40000001209 */
[----:B------:R-:W-:Y:S02]  /*11f0*/  SHF.R.U32.HI R9, RZ, R9, R12 ;  /* 0x00000009ff097219 */ /* 0x000fe4000001160c */
[----:B------:R-:W-:-:S04]  /*1200*/  ISETP.LE.U32.AND P0, PT, R2, UR6, PT ;  /* 0x0000000602007c0c */ /* 0x000fc8000bf03070 */
[----:B------:R-:W-:Y:S02]  /*1210*/  ISETP.GE.U32.AND.EX P0, PT, RZ, R3, PT, P0 ;  /* 0x00000003ff00720c */ /* 0x000fe40003f06100 */
[----:B--2---:R-:W-:Y:S02]  /*1220*/  LOP3.LUT R6, R6, R8, R11, 0xe0, !PT ;  /* 0x0000000806067212 */ /* 0x004fe400078ee00b */
[----:B------:R-:W-:-:S05]  /*1230*/  LOP3.LUT R7, R7, R10, R9, 0xe0, !PT ;  /* 0x0000000a07077212 */ /* 0x000fca00078ee009 */
[----:B------:R2:W-:Y:S04]  /*1240*/  STG.E.64 desc[UR14][R4.64], R6 ;  /* 0x0000000604007986 */ /* 0x0005e8000c101b0e */
[----:B------:R-:W-:Y:S05]  /*1250*/  @!P0 BRA `(.L_x_32) ;  /* 0xfffffffc00988947 */ /* 0x000fea000383ffff */
[----:B------:R-:W-:Y:S05]  /*1260*/  EXIT ;  /* 0x000000000000794d */ /* 0x000fea0003800000 */
        .weak           $__internal_0_$__cuda_sm20_div_u16
        .type           $__internal_0_$__cuda_sm20_div_u16,@function
        .size           $__internal_0_$__cuda_sm20_div_u16,($__internal_1_$__cuda_sm20_div_u64 - $__internal_0_$__cuda_sm20_div_u16)
$__internal_0_$__cuda_sm20_div_u16:
[----:B------:R-:W0:Y:S01]  /*1270*/  I2F.U16 R3, R2 ;  /* 0x0000000200037306 */ /* 0x000e220000101000 */
[----:B------:R-:W-:Y:S01]  /*1280*/  IMAD.MOV.U32 R4, RZ, RZ, 0x4b800000 ;  /* 0x4b800000ff047424 */ /* 0x000fe200078e00ff */
[C---:B0-----:R-:W-:Y:S02]  /*1290*/  FSETP.GEU.AND P1, PT, |R3|.reuse, 1.175494350822287508e-38, PT ;  /* 0x008000000300780b */ /* 0x041fe40003f2e200 */
[----:B------:R-:W-:Y:S02]  /*12a0*/  FSETP.GT.AND P0, PT, |R3|, 8.50705917302346158658e+37, PT ;  /* 0x7e8000000300780b */ /* 0x000fe40003f04200 */
[----:B------:R-:W-:-:S04]  /*12b0*/  FSEL R4, R4, 1, !P1 ;  /* 0x3f80000004047808 */ /* 0x000fc80004800000 */
[----:B------:R-:W-:Y:S02]  /*12c0*/  FSEL R4, R4, 0.25, !P0 ;  /* 0x3e80000004047808 */ /* 0x000fe40004000000 */
[----:B------:R-:W-:Y:S01]  /*12d0*/  ISETP.NE.U32.AND P0, PT, R2, RZ, PT ;  /* 0x000000ff0200720c */ /* 0x000fe20003f05070 */
[----:B------:R-:W-:Y:S02]  /*12e0*/  IMAD.MOV.U32 R2, RZ, RZ, R7 ;  /* 0x000000ffff027224 */ /* 0x000fe400078e0007 */
[----:B------:R-:W-:Y:S01]  /*12f0*/  FMUL R5, R3, R4 ;  /* 0x0000000403057220 */ /* 0x000fe20000400000 */
[----:B------:R-:W-:-:S05]  /*1300*/  I2FP.F32.U32.RZ R3, 0x400 ;  /* 0x0000040000037845 */ /* 0x000fca000020d000 */
[----:B------:R-:W0:Y:S02]  /*1310*/  MUFU.RCP R5, R5 ;  /* 0x0000000500057308 */ /* 0x000e240000001000 */
[----:B0-----:R-:W-:-:S04]  /*1320*/  FMUL R4, R4, R5 ;  /* 0x0000000504047220 */ /* 0x001fc80000400000 */
[----:B------:R-:W-:-:S04]  /*1330*/  VIADD R4, R4, 0x2 ;  /* 0x0000000204047836 */ /* 0x000fc80000000000 */
[----:B------:R-:W-:Y:S01]  /*1340*/  FMUL.RZ R4, R3, R4 ;  /* 0x0000000403047220 */ /* 0x000fe2000040c000 */
[----:B------:R-:W-:-:S05]  /*1350*/  IMAD.MOV.U32 R3, RZ, RZ, 0x0 ;  /* 0x00000000ff037424 */ /* 0x000fca00078e00ff */
[----:B------:R-:W0:Y:S02]  /*1360*/  F2I.U32.TRUNC.NTZ R4, R4 ;  /* 0x0000000400047305 */ /* 0x000e24000020f000 */
[----:B0-----:R-:W-:Y:S01]  /*1370*/  LOP3.LUT R6, R4, 0xffff, RZ, 0xc0, !PT ;  /* 0x0000ffff04067812 */ /* 0x001fe200078ec0ff */
[----:B------:R-:W-:Y:S01]  /*1380*/  @!P0 IMAD.MOV.U32 R6, RZ, RZ, -0x1 ;  /* 0xffffffffff068424 */ /* 0x000fe200078e00ff */
[----:B------:R-:W-:Y:S06]  /*1390*/  RET.REL.NODEC R2 `(_ZN3x643gpu13m4ri_multiplyEPKmmmS2_mmPmS2_j) ;  /* 0xffffffec02187950 */ /* 0x000fec0003c3ffff */
        .weak           $__internal_1_$__cuda_sm20_div_u64
        .type           $__internal_1_$__cuda_sm20_div_u64,@function
        .size           $__internal_1_$__cuda_sm20_div_u64,(.L_x_35 - $__internal_1_$__cuda_sm20_div_u64)
$__internal_1_$__cuda_sm20_div_u64:
[----:B------:R-:W0:Y:S01]  /*13a0*/  LDC R2, c[0x0][0x3c0] ;  /* 0x0000f000ff027b82 */ /* 0x000e220000000800 */
[----:B------:R-:W-:-:S06]  /*13b0*/  IMAD.MOV.U32 R3, RZ, RZ, RZ ;  /* 0x000000ffff037224 */ /* 0x000fcc00078e00ff */
[----:B0-----:R-:W0:Y:S08]  /*13c0*/  I2F.U64.RP R3, R2 ;  /* 0x0000000200037312 */ /* 0x001e300000309000 */
[----:B0-----:R-:W0:Y:S02]  /*13d0*/  MUFU.RCP R5, R3 ;  /* 0x0000000300057308 */ /* 0x001e240000001000 */
[----:B0-----:R-:W-:-:S06]  /*13e0*/  VIADD R5, R5, 0x1ffffffe ;  /* 0x1ffffffe05057836 */ /* 0x001fcc0000000000 */
[----:B------:R-:W0:Y:S02]  /*13f0*/  F2I.U64.TRUNC R6, R5 ;  /* 0x0000000500067311 */ /* 0x000e24000020d800 */
[----:B0-----:R-:W-:-:S04]  /*1400*/  IMAD.WIDE.U32 R8, R6, R2, RZ ;  /* 0x0000000206087225 */ /* 0x001fc800078e00ff */
[----:B------:R-:W-:Y:S01]  /*1410*/  IMAD R9, R7, R2, R9 ;  /* 0x0000000207097224 */ /* 0x000fe200078e0209 */
[----:B------:R-:W-:-:S05]  /*1420*/  IADD3 R11, P0, PT, RZ, -R8, RZ ;  /* 0x80000008ff0b7210 */ /* 0x000fca0007f1e0ff */
[----:B------:R-:W-:-:S04]  /*1430*/  IMAD.HI.U32 R8, R6, R11, RZ ;  /* 0x0000000b06087227 */ /* 0x000fc800078e00ff */
[----:B------:R-:W-:Y:S02]  /*1440*/  IMAD.X R13, RZ, RZ, ~R9, P0 ;  /* 0x000000ffff0d7224 */ /* 0x000fe400000e0e09 */
[----:B------:R-:W-:Y:S02]  /*1450*/  IMAD.MOV.U32 R9, RZ, RZ, R6 ;  /* 0x000000ffff097224 */ /* 0x000fe400078e0006 */
[-C--:B------:R-:W-:Y:S02]  /*1460*/  IMAD R15, R7, R13.reuse, RZ ;  /* 0x0000000d070f7224 */ /* 0x080fe400078e02ff */
[----:B------:R-:W-:-:S04]  /*1470*/  IMAD.WIDE.U32 R8, P0, R6, R13, R8 ;  /* 0x0000000d06087225 */ /* 0x000fc80007800008 */
[----:B------:R-:W-:-:S04]  /*1480*/  IMAD.HI.U32 R3, R7, R13, RZ ;  /* 0x0000000d07037227 */ /* 0x000fc800078e00ff */
[----:B------:R-:W-:-:S04]  /*1490*/  IMAD.HI.U32 R8, P1, R7, R11, R8 ;  /* 0x0000000b07087227 */ /* 0x000fc80007820008 */
[----:B------:R-:W-:Y:S01]  /*14a0*/  IMAD.X R3, R3, 0x1, R7, P0 ;  /* 0x0000000103037824 */ /* 0x000fe200000e0607 */
[----:B------:R-:W-:-:S04]  /*14b0*/  IADD3 R9, P2, PT, R15, R8, RZ ;  /* 0x000000080f097210 */ /* 0x000fc80007f5e0ff */
[----:B------:R-:W-:Y:S01]  /*14c0*/  IADD3.X R3, PT, PT, RZ, RZ, R3, P2, P1 ;  /* 0x000000ffff037210 */ /* 0x000fe200017e2403 */
[----:B------:R-:W-:-:S04]  /*14d0*/  IMAD.WIDE.U32 R6, R9, R2, RZ ;  /* 0x0000000209067225 */ /* 0x000fc800078e00ff */
[----:B------:R-:W-:Y:S01]  /*14e0*/  IMAD R5, R3, R2, R7 ;  /* 0x0000000203057224 */ /* 0x000fe200078e0207 */
[----:B------:R-:W-:Y:S02]  /*14f0*/  IADD3 R11, P0, PT, RZ, -R6, RZ ;  /* 0x80000006ff0b7210 */ /* 0x000fe40007f1e0ff */
[----:B------:R-:W0:Y:S03]  /*1500*/  LDC.64 R6, c[0x0][0x3a8] ;  /* 0x0000ea00ff067b82 */ /* 0x000e260000000a00 */
[----:B------:R-:W-:-:S04]  /*1510*/  IMAD.HI.U32 R8, R9, R11, RZ ;  /* 0x0000000b09087227 */ /* 0x000fc800078e00ff */
[----:B------:R-:W-:-:S04]  /*1520*/  IMAD.X R10, RZ, RZ, ~R5, P0 ;  /* 0x000000ffff0a7224 */ /* 0x000fc800000e0e05 */
[----:B------:R-:W-:-:S04]  /*1530*/  IMAD.WIDE.U32 R8, P0, R9, R10, R8 ;  /* 0x0000000a09087225 */ /* 0x000fc80007800008 */
[C---:B------:R-:W-:Y:S02]  /*1540*/  IMAD R12, R3.reuse, R10, RZ ;  /* 0x0000000a030c7224 */ /* 0x040fe400078e02ff */
[----:B------:R-:W-:-:S04]  /*1550*/  IMAD.HI.U32 R5, P1, R3, R11, R8 ;  /* 0x0000000b03057227 */ /* 0x000fc80007820008 */
[----:B------:R-:W-:Y:S01]  /*1560*/  IMAD.HI.U32 R10, R3, R10, RZ ;  /* 0x0000000a030a7227 */ /* 0x000fe200078e00ff */
[----:B------:R-:W-:-:S03]  /*1570*/  IADD3 R5, P2, PT, R12, R5, RZ ;  /* 0x000000050c057210 */ /* 0x000fc60007f5e0ff */
[----:B------:R-:W-:Y:S02]  /*1580*/  IMAD.X R3, R10, 0x1, R3, P0 ;  /* 0x000000010a037824 */ /* 0x000fe400000e0603 */
[----:B0-----:R-:W-:-:S03]  /*1590*/  IMAD.HI.U32 R8, R5, R6, RZ ;  /* 0x0000000605087227 */ /* 0x001fc600078e00ff */
[----:B------:R-:W-:Y:S01]  /*15a0*/  IADD3.X R3, PT, PT, RZ, RZ, R3, P2, P1 ;  /* 0x000000ffff037210 */ /* 0x000fe200017e2403 */
[----:B------:R-:W-:Y:S02]  /*15b0*/  IMAD.MOV.U32 R9, RZ, RZ, RZ ;  /* 0x000000ffff097224 */ /* 0x000fe400078e00ff */
[----:B------:R-:W-:-:S04]  /*15c0*/  IMAD.WIDE.U32 R8, R5, R7, R8 ;  /* 0x0000000705087225 */ /* 0x000fc800078e0008 */
[C---:B------:R-:W-:Y:S02]  /*15d0*/  IMAD R10, R3.reuse, R7, RZ ;  /* 0x00000007030a7224 */ /* 0x040fe400078e02ff */
[----:B------:R-:W-:-:S04]  /*15e0*/  IMAD.HI.U32 R5, P0, R3, R6, R8 ;  /* 0x0000000603057227 */ /* 0x000fc80007800008 */
[----:B------:R-:W-:Y:S01]  /*15f0*/  IMAD.HI.U32 R3, R3, R7, RZ ;  /* 0x0000000703037227 */ /* 0x000fe200078e00ff */
[----:B------:R-:W-:-:S03]  /*1600*/  IADD3 R5, P1, PT, R10, R5, RZ ;  /* 0x000000050a057210 */ /* 0x000fc60007f3e0ff */
[----:B------:R-:W-:Y:S02]  /*1610*/  IMAD.X R3, RZ, RZ, R3, P0 ;  /* 0x000000ffff037224 */ /* 0x000fe400000e0603 */
[----:B------:R-:W-:-:S04]  /*1620*/  IMAD.WIDE.U32 R8, R5, R2, RZ ;  /* 0x0000000205087225 */ /* 0x000fc800078e00ff */
[----:B------:R-:W-:Y:S01]  /*1630*/  IMAD.X R3, RZ, RZ, R3, P1 ;  /* 0x000000ffff037224 */ /* 0x000fe200008e0603 */
[----:B------:R-:W-:Y:S02]  /*1640*/  IADD3 R11, P0, PT, -R8, R6, RZ ;  /* 0x00000006080b7210 */ /* 0x000fe40007f1e1ff */
[----:B------:R-:W-:Y:S01]  /*1650*/  IADD3 R6, P2, PT, R5, 0x1, RZ ;  /* 0x0000000105067810 */ /* 0x000fe20007f5e0ff */
[----:B------:R-:W-:-:S04]  /*1660*/  IMAD R10, R3, R2, R9 ;  /* 0x00000002030a7224 */ /* 0x000fc800078e0209 */
[----:B------:R-:W-:Y:S01]  /*1670*/  IMAD.X R10, R7, 0x1, ~R10, P0 ;  /* 0x00000001070a7824 */ /* 0x000fe200000e0e0a */
[CC--:B------:R-:W-:Y:S01]  /*1680*/  ISETP.GE.U32.AND P0, PT, R11.reuse, R2.reuse, PT ;  /* 0x000000020b00720c */ /* 0x0c0fe20003f06070 */
[----:B------:R-:W-:Y:S01]  /*1690*/  IMAD.X R8, RZ, RZ, R3, P2 ;  /* 0x000000ffff087224 */ /* 0x000fe200010e0603 */
[----:B------:R-:W-:Y:S02]  /*16a0*/  IADD3 R7, P1, PT, R11, -R2, RZ ;  /* 0x800000020b077210 */ /* 0x000fe40007f3e0ff */
[C---:B------:R-:W-:Y:S02]  /*16b0*/  ISETP.GE.U32.AND.EX P0, PT, R10.reuse, RZ, PT, P0 ;  /* 0x000000ff0a00720c */ /* 0x040fe40003f06100 */
[----:B------:R-:W-:Y:S02]  /*16c0*/  IADD3.X R9, PT, PT, R10, -0x1, RZ, P1, !PT ;  /* 0xffffffff0a097810 */ /* 0x000fe40000ffe4ff */
[----:B------:R-:W-:Y:S02]  /*16d0*/  SEL R7, R7, R11, P0 ;  /* 0x0000000b07077207 */ /* 0x000fe40000000000 */
[----:B------:R-:W-:-:S02]  /*16e0*/  SEL R6, R6, R5, P0 ;  /* 0x0000000506067207 */ /* 0x000fc40000000000 */
[----:B------:R-:W-:Y:S02]  /*16f0*/  SEL R5, R9, R10, P0 ;  /* 0x0000000a09057207 */ /* 0x000fe40000000000 */
[----:B------:R-:W-:Y:S02]  /*1700*/  SEL R8, R8, R3, P0 ;  /* 0x0000000308087207 */ /* 0x000fe40000000000 */
[----:B------:R-:W-:Y:S02]  /*1710*/  ISETP.GE.U32.AND P0, PT, R7, R2, PT ;  /* 0x000000020700720c */ /* 0x000fe40003f06070 */
[----:B------:R-:W-:Y:S02]  /*1720*/  IADD3 R3, P2, PT, R6, 0x1, RZ ;  /* 0x0000000106037810 */ /* 0x000fe40007f5e0ff */
[----:B------:R-:W-:Y:S02]  /*1730*/  ISETP.GE.U32.AND.EX P0, PT, R5, RZ, PT, P0 ;  /* 0x000000ff0500720c */ /* 0x000fe40003f06100 */
[----:B------:R-:W-:Y:S01]  /*1740*/  ISETP.NE.U32.AND P1, PT, R2, RZ, PT ;  /* 0x000000ff0200720c */ /* 0x000fe20003f25070 */
[----:B------:R-:W-:Y:S01]  /*1750*/  IMAD.X R5, RZ, RZ, R8, P2 ;  /* 0x000000ffff057224 */ /* 0x000fe200010e0608 */
[----:B------:R-:W-:-:S02]  /*1760*/  SEL R2, R3, R6, P0 ;  /* 0x0000000603027207 */ /* 0x000fc40000000000 */
[----:B------:R-:W-:Y:S02]  /*1770*/  ISETP.NE.AND.EX P1, PT, RZ, RZ, PT, P1 ;  /* 0x000000ffff00720c */ /* 0x000fe40003f25310 */
[----:B------:R-:W-:Y:S01]  /*1780*/  SEL R3, R5, R8, P0 ;  /* 0x0000000805037207 */ /* 0x000fe20000000000 */
[----:B------:R-:W-:Y:S01]  /*1790*/  IMAD.MOV.U32 R5, RZ, RZ, 0x0 ;  /* 0x00000000ff057424 */ /* 0x000fe200078e00ff */
[----:B------:R-:W-:Y:S02]  /*17a0*/  SEL R2, R2, 0xffffffff, P1 ;  /* 0xffffffff02027807 */ /* 0x000fe40000800000 */
[----:B------:R-:W-:Y:S01]  /*17b0*/  SEL R3, R3, 0xffffffff, P1 ;  /* 0xffffffff03037807 */ /* 0x000fe20000800000 */
[----:B------:R-:W-:Y:S06]  /*17c0*/  RET.REL.NODEC R4 `(_ZN3x643gpu13m4ri_multiplyEPKmmmS2_mmPmS2_j) ;  /* 0xffffffe8040c7950 */ /* 0x000fec0003c3ffff */
.L_x_33:
        /* <DEDUP_REMOVED lines=11> */
.L_x_35:


//--------------------- .nv.shared.reserved.0     --------------------------
	.section	.nv.shared.reserved.0,"aw",@nobits
	.weak		__nv_reservedSMEM_offset_0_alias
	.size		__nv_reservedSMEM_offset_0_alias, 0, 64
	.other		__nv_reservedSMEM_offset_0_alias,@"STO_CUDA_RESERVED_SHARED STV_DEFAULT"
__nv_reservedSMEM_offset_0_alias:
	.zero		0
	.zero		64


//--------------------- .nv.shared._ZN3x643gpu13m4ri_multiplyEPKmmmS2_mmPmS2_j --------------------------
	.section	.nv.shared._ZN3x643gpu13m4ri_multiplyEPKmmmS2_mmPmS2_j,"aw",@nobits
	.sectionflags	@""
	.align	8
.nv.shared._ZN3x643gpu13m4ri_multiplyEPKmmmS2_mmPmS2_j:
	.zero		9216


//--------------------- .nv.constant0._ZN3x643gpu17m4ri_opt_multiplyEPKmmmS2_mmPmS2_j --------------------------
	.section	.nv.constant0._ZN3x643gpu17m4ri_opt_multiplyEPKmmmS2_mmPmS2_j,"a",@progbits
	.sectionflags	@""
	.align	4
.nv.constant0._ZN3x643gpu17m4ri_opt_multiplyEPKmmmS2_mmPmS2_j:
	.zero		964


//--------------------- .nv.constant0._ZN3x643gpu16m4ri_opt_precalcEPKmmPmj --------------------------
	.section	.nv.constant0._ZN3x643gpu16m4ri_opt_precalcEPKmmPmj,"a",@progbits
	.sectionflags	@""
	.align	4
.nv.constant0._ZN3x643gpu16m4ri_opt_precalcEPKmmPmj:
	.zero		924


//--------------------- .nv.constant0._ZN3x643gpu12mar_multiplyEPKmmmS2_mmPm --------------------------
	.section	.nv.constant0._ZN3x643gpu12mar_multiplyEPKmmmS2_mmPm,"a",@progbits
	.sectionflags	@""
	.align	4
.nv.constant0._ZN3x643gpu12mar_multiplyEPKmmmS2_mmPm:
	.zero		952


//--------------------- .nv.constant0._ZN3x643gpu12m4ri_precalcEPmm --------------------------
	.section	.nv.constant0._ZN3x643gpu12m4ri_precalcEPmm,"a",@progbits
	.sectionflags	@""
	.align	4
.nv.constant0._ZN3x643gpu12m4ri_precalcEPmm:
	.zero		912


//--------------------- .nv.constant0._ZN3x643gpu9transposeEPmPKmmm --------------------------
	.section	.nv.constant0._ZN3x643gpu9transposeEPmPKmmm,"a",@progbits
	.sectionflags	@""
	.align	4
.nv.constant0._ZN3x643gpu9transposeEPmPKmmm:
	.zero		928


//--------------------- .nv.constant0._ZN3x643gpu13m4ri_multiplyEPKmmmS2_mmPmS2_j --------------------------
	.section	.nv.constant0._ZN3x643gpu13m4ri_multiplyEPKmmmS2_mmPmS2_j,"a",@progbits
	.sectionflags	@""
	.align	4
.nv.constant0._ZN3x643gpu13m4ri_multiplyEPKmmmS2_mmPmS2_j:
	.zero		964


//--------------------- SYMBOLS --------------------------

	.type		.nv.reservedSmem.offset0,@object
	.size		.nv.reservedSmem.offset0,0x4
	.type		.nv.reservedSmem.cap,@object
	.size		.nv.reservedSmem.cap,0x4
